def gluon_wgmma(
    a_ptr,
    b_ptr,
    c_ptr,
    M,
    N,
    K,
    stride_am,
    stride_bk,
    stride_cm,
    BLOCK_M: gl.constexpr,
    BLOCK_N: gl.constexpr,
    BLOCK_K: gl.constexpr,
    DTYPE: gl.constexpr,
    A_LAYOUT: gl.constexpr,
    B_LAYOUT: gl.constexpr,
    C_LAYOUT: gl.constexpr,
    B_SHAPE: gl.constexpr,
    TRANS_B: gl.constexpr,
    NUM_BUFFERS: gl.constexpr,
    NUM_WARPS: gl.constexpr,
):
    a_desc = tma.make_tensor_descriptor(
        a_ptr, [M, K], [stride_am, 1], [BLOCK_M, BLOCK_K], A_LAYOUT
    )
    b_desc = tma.make_tensor_descriptor(
        b_ptr,
        [N, K] if TRANS_B else [K, N],
        [stride_bk, 1],
        B_SHAPE,
        B_LAYOUT,
    )
    c_desc = tma.make_tensor_descriptor(
        c_ptr, [M, N], [stride_cm, 1], [BLOCK_M, BLOCK_N], C_LAYOUT
    )

    a_bufs = gl.allocate_shared_memory(
        DTYPE, [NUM_BUFFERS, BLOCK_M, BLOCK_K], A_LAYOUT
    )
    b_bufs = gl.allocate_shared_memory(DTYPE, [NUM_BUFFERS] + B_SHAPE, B_LAYOUT)

    pid_m = gl.program_id(0)
    pid_n = gl.program_id(1)
    off_m = pid_m * BLOCK_M
    off_n = pid_n * BLOCK_N

    mma_layout: gl.constexpr = pick_wgmma_layout(DTYPE, BLOCK_M, BLOCK_N, NUM_WARPS)
    acc = warpgroup_mma_init(
        gl.zeros((BLOCK_M, BLOCK_N), dtype=gl.float32, layout=mma_layout)
    )

    bars = gl.allocate_shared_memory(
        gl.int64, [NUM_BUFFERS, 1], mbarrier.MBarrierLayout()
    )
    for i in gl.static_range(NUM_BUFFERS):
        mbarrier.init(bars.index(i), count=1)
    idx = 0
    phase = 0

    for k in range(0, K, BLOCK_K):
        a = a_bufs.index(idx)
        b = b_bufs.index(idx)
        bar = bars.index(idx)
        mbarrier.expect(bar, a_desc.block_type.nbytes + b_desc.block_type.nbytes)
        tma.async_copy_global_to_shared(a_desc, [off_m, k], bar, a)
        tma.async_copy_global_to_shared(
            b_desc, [off_n, k] if TRANS_B else [k, off_n], bar, b
        )
        mbarrier.wait(bar, phase=phase)

        if TRANS_B:
            b = b.permute((1, 0))
        acc = warpgroup_mma_wait(num_outstanding=0, deps=(acc,))
        acc = warpgroup_mma(a, b, acc, is_async=True)

        idx += 1
        if idx == NUM_BUFFERS:
            idx = 0
            phase ^= 1

    acc = warpgroup_mma_wait(num_outstanding=0, deps=(acc,))
    for i in gl.static_range(NUM_BUFFERS):
        mbarrier.invalidate(bars.index(i))

    c_smem = gl.allocate_shared_memory(DTYPE, [BLOCK_M, BLOCK_N], C_LAYOUT)
    c_smem.store(acc.to(DTYPE))
    fence_async_shared()
    tma.async_copy_shared_to_global(c_desc, [off_m, off_n], c_smem)
    tma.store_wait(pendings=0)

# config = {"BLOCK_K": 32, "BLOCK_M": 64, "BLOCK_N": 256, "arch": "sm_90", "dtype": "bf16", "num_buffers": 1, "num_warps": 8, "trans_b": 1}
# arch = sm_90


// ===== COMPILED SASS (sm_90a) =====

	.target	sm_90a

	.elftype	@"ET_EXEC"


//--------------------- .note.nv.tkinfo           --------------------------
	.section	.note.nv.tkinfo,"",@"SHT_NOTE"
	.sectionflags	@"SHF_NOTE_NV_TKINFO"
	.tkinfo
        /*0018*/ 	.word	0x00000002
        /*0030*/ 	.string	""
        /*0030*/ 	.string	"ptxas"
        /*0030*/ 	.string	"Cuda compilation tools, release 13.0, V13.0.88"
        /*0030*/ 	.string	"Build cuda_13.0.r13.0/compiler.36424714_0"
        /*0030*/ 	.string	"-v  -suppress-debug-info  -lineinfo  -arch sm_90a "



//--------------------- .note.nv.cuinfo           --------------------------
	.section	.note.nv.cuinfo,"",@"SHT_NOTE"
	.sectionflags	@"SHF_NOTE_NV_CUINFO"
        /*0018*/ 	.short	0x0002
        /*001a*/ 	.short	0x005a
        /*001c*/ 	.short	0x0082
	.zero		2


//--------------------- .nv.info                  --------------------------
	.section	.nv.info,"",@"SHT_CUDA_INFO"
	.align	4


	//----- nvinfo : EIATTR_REGCOUNT
	.align		4
        /*0000*/ 	.byte	0x04, 0x2f
        /*0002*/ 	.short	(.L_1 - .L_0)
	.align		4
.L_0:
        /*0004*/ 	.word	index@(gluon_wgmma)
        /*0008*/ 	.word	0x0000005a


	//----- nvinfo : EIATTR_FRAME_SIZE
	.align		4
.L_1:
        /*000c*/ 	.byte	0x04, 0x11
        /*000e*/ 	.short	(.L_3 - .L_2)
	.align		4
.L_2:
        /*0010*/ 	.word	index@(gluon_wgmma)
        /*0014*/ 	.word	0x00000000


	//----- nvinfo : EIATTR_MIN_STACK_SIZE
	.align		4
.L_3:
        /*0018*/ 	.byte	0x04, 0x12
        /*001a*/ 	.short	(.L_5 - .L_4)
	.align		4
.L_4:
        /*001c*/ 	.word	index@(gluon_wgmma)
        /*0020*/ 	.word	0x00000000
.L_5:


//--------------------- .nv.compat                --------------------------
	.section	.nv.compat,"",@"SHT_CUDA_COMPAT_INFO"
	.align	4
        /*0000*/ 	.byte	0x02, 0x09, 0x01, 0x00, 0x02, 0x02, 0x04, 0x00, 0x02, 0x05, 0x05, 0x00, 0x03, 0x07, 0x01, 0x01
        /*0010*/ 	.byte	0x02, 0x03, 0x03, 0x00, 0x02, 0x06, 0x01, 0x00, 0x04, 0x0b, 0x08, 0x00, 0x00, 0x00, 0x00, 0x00
        /*0020*/ 	.byte	0x00, 0x00, 0x00, 0x00


//--------------------- .nv.info.gluon_wgmma      --------------------------
	.section	.nv.info.gluon_wgmma,"",@"SHT_CUDA_INFO"
	.sectionflags	@""
	.align	4


	//----- nvinfo : EIATTR_CUDA_API_VERSION
	.align		4
        /*0000*/ 	.byte	0x04, 0x37
        /*0002*/ 	.short	(.L_7 - .L_6)
.L_6:
        /*0004*/ 	.word	0x00000082


	//----- nvinfo : EIATTR_KPARAM_INFO
	.align		4
.L_7:
        /*0008*/ 	.byte	0x04, 0x17
        /*000a*/ 	.short	(.L_9 - .L_8)
.L_8:
        /*000c*/ 	.word	0x00000000
        /*0010*/ 	.short	0x000a
        /*0012*/ 	.short	0x0048
        /*0014*/ 	.byte	0x00, 0xf4, 0x21, 0x00


	//----- nvinfo : EIATTR_KPARAM_INFO
	.align		4
.L_9:
        /*0018*/ 	.byte	0x04, 0x17
        /*001a*/ 	.short	(.L_11 - .L_10)
.L_10:
        /*001c*/ 	.word	0x00000000
        /*0020*/ 	.short	0x0009
        /*0022*/ 	.short	0x0040
        /*0024*/ 	.byte	0x00, 0xf4, 0x21, 0x00


	//----- nvinfo : EIATTR_KPARAM_INFO
	.align		4
.L_11:
        /*0028*/ 	.byte	0x04, 0x17
        /*002a*/ 	.short	(.L_13 - .L_12)
.L_12:
        /*002c*/ 	.word	0x00000000
        /*0030*/ 	.short	0x0008
        /*0032*/ 	.short	0x0038
        /*0034*/ 	.byte	0x00, 0xf0, 0x21, 0x00


	//----- nvinfo : EIATTR_KPARAM_INFO
	.align		4
.L_13:
        /*0038*/ 	.byte	0x04, 0x17
        /*003a*/ 	.short	(.L_15 - .L_14)
.L_14:
        /*003c*/ 	.word	0x00000000
        /*0040*/ 	.short	0x0007
        /*0042*/ 	.short	0x0030
        /*0044*/ 	.byte	0x00, 0xf0, 0x21, 0x00


	//----- nvinfo : EIATTR_KPARAM_INFO
	.align		4
.L_15:
        /*0048*/ 	.byte	0x04, 0x17
        /*004a*/ 	.short	(.L_17 - .L_16)
.L_16:
        /*004c*/ 	.word	0x00000000
        /*0050*/ 	.short	0x0006
        /*0052*/ 	.short	0x0028
        /*0054*/ 	.byte	0x00, 0xf0, 0x21, 0x00


	//----- nvinfo : EIATTR_KPARAM_INFO
	.align		4
.L_17:
        /*0058*/ 	.byte	0x04, 0x17
        /*005a*/ 	.short	(.L_19 - .L_18)
.L_18:
        /*005c*/ 	.word	0x00000000
        /*0060*/ 	.short	0x0005
        /*0062*/ 	.short	0x0020
        /*0064*/ 	.byte	0x00, 0xf0, 0x11, 0x00


	//----- nvinfo : EIATTR_KPARAM_INFO
	.align		4
.L_19:
        /*0068*/ 	.byte	0x04, 0x17
        /*006a*/ 	.short	(.L_21 - .L_20)
.L_20:
        /*006c*/ 	.word	0x00000000
        /*0070*/ 	.short	0x0004
        /*0072*/ 	.short	0x001c
        /*0074*/ 	.byte	0x00, 0xf0, 0x11, 0x00


	//----- nvinfo : EIATTR_KPARAM_INFO
	.align		4
.L_21:
        /*0078*/ 	.byte	0x04, 0x17
        /*007a*/ 	.short	(.L_23 - .L_22)
.L_22:
        /*007c*/ 	.word	0x00000000
        /*0080*/ 	.short	0x0003
        /*0082*/ 	.short	0x0018
        /*0084*/ 	.byte	0x00, 0xf0, 0x11, 0x00


	//----- nvinfo : EIATTR_KPARAM_INFO
	.align		4
.L_23:
        /*0088*/ 	.byte	0x04, 0x17
        /*008a*/ 	.short	(.L_25 - .L_24)
.L_24:
        /*008c*/ 	.word	0x00000000
        /*0090*/ 	.short	0x0002
        /*0092*/ 	.short	0x0010
        /*0094*/ 	.byte	0x00, 0xf4, 0x21, 0x00


	//----- nvinfo : EIATTR_KPARAM_INFO
	.align		4
.L_25:
        /*0098*/ 	.byte	0x04, 0x17
        /*009a*/ 	.short	(.L_27 - .L_26)
.L_26:
        /*009c*/ 	.word	0x00000000
        /*00a0*/ 	.short	0x0001
        /*00a2*/ 	.short	0x0008
        /*00a4*/ 	.byte	0x00, 0xf4, 0x21, 0x00


	//----- nvinfo : EIATTR_KPARAM_INFO
	.align		4
.L_27:
        /*00a8*/ 	.byte	0x04, 0x17
        /*00aa*/ 	.short	(.L_29 - .L_28)
.L_28:
        /*00ac*/ 	.word	0x00000000
        /*00b0*/ 	.short	0x0000
        /*00b2*/ 	.short	0x0000
        /*00b4*/ 	.byte	0x00, 0xf4, 0x21, 0x00


	//----- nvinfo : EIATTR_SPARSE_MMA_MASK
	.align		4
.L_29:
        /*00b8*/ 	.byte	0x03, 0x50
        /*00ba*/ 	.short	0x0000


	//----- nvinfo : EIATTR_MAXREG_COUNT
	.align		4
        /*00bc*/ 	.byte	0x03, 0x1b
        /*00be*/ 	.short	0x00ff


	//----- nvinfo : EIATTR_NUM_BARRIERS
	.align		4
        /*00c0*/ 	.byte	0x02, 0x4c
        /*00c2*/ 	.byte	0x01
	.zero		1


	//----- nvinfo : EIATTR_MERCURY_ISA_VERSION
	.align		4
        /*00c4*/ 	.byte	0x03, 0x5f
        /*00c6*/ 	.short	0x0101


	//----- nvinfo : EIATTR_INT_WARP_WIDE_INSTR_OFFSETS
	.align		4
        /*00c8*/ 	.byte	0x04, 0x31
        /*00ca*/ 	.short	(.L_31 - .L_30)


	//   ....[0]....
.L_30:
        /*00cc*/ 	.word	0x000012f0


	//   ....[1]....
        /*00d0*/ 	.word	0x00001340


	//   ....[2]....
        /*00d4*/ 	.word	0x000018a0


	//   ....[3]....
        /*00d8*/ 	.word	0x000018b0


	//   ....[4]....
        /*00dc*/ 	.word	0x000018c0


	//   ....[5]....
        /*00e0*/ 	.word	0x000018d0


	//   ....[6]....
        /*00e4*/ 	.word	0x00001fc0


	//   ....[7]....
        /*00e8*/ 	.word	0x00001fd0


	//----- nvinfo : EIATTR_COOP_GROUP_MASK_REGIDS
	.align		4
.L_31:
        /*00ec*/ 	.byte	0x04, 0x29
        /*00ee*/ 	.short	(.L_33 - .L_32)


	//   ....[0]....
.L_32:
        /*00f0*/ 	.word	0xffffffff


	//   ....[1]....
        /*00f4*/ 	.word	0xffffffff


	//   ....[2]....
        /*00f8*/ 	.word	0xffffffff


	//   ....[3]....
        /*00fc*/ 	.word	0xffffffff


	//----- nvinfo : EIATTR_COOP_GROUP_INSTR_OFFSETS
	.align		4
.L_33:
        /*0100*/ 	.byte	0x04, 0x28
        /*0102*/ 	.short	(.L_35 - .L_34)


	//   ....[0]....
.L_34:
        /*0104*/ 	.word	0x00000150


	//   ....[1]....
        /*0108*/ 	.word	0x00000700


	//   ....[2]....
        /*010c*/ 	.word	0x00000cf0


	//   ....[3]....
        /*0110*/ 	.word	0x00001a00


	//----- nvinfo : EIATTR_MBARRIER_INSTR_OFFSETS
	.align		4
.L_35:
        /*0114*/ 	.byte	0x04, 0x39
        /*0116*/ 	.short	(.L_37 - .L_36)


	//   ....[0]....
.L_36:
        /*0118*/ 	.word	0x00001360
        /*011c*/ 	.word	0x000000ff
        /*0120*/ 	.word	0x00005000
        /*0124*/ 	.short	0x0100
        /*0126*/ 	.byte	0x08
	.zero		1


	//   ....[1]....
        /*0128*/ 	.word	0x000019e0
        /*012c*/ 	.word	0x000000ff
        /*0130*/ 	.word	0x00005000
        /*0134*/ 	.short	0x010a
        /*0136*/ 	.byte	0x08
	.zero		1


	//   ....[2]....
        /*0138*/ 	.word	0x00001cc0
        /*013c*/ 	.word	0x000000ff
        /*0140*/ 	.word	0x00005000
        /*0144*/ 	.short	0x0108
        /*0146*/ 	.byte	0x08
	.zero		1


	//   ....[3]....
        /*0148*/ 	.word	0x00002060
        /*014c*/ 	.word	0x000000ff
        /*0150*/ 	.word	0x00005000
        /*0154*/ 	.short	0x010a
        /*0156*/ 	.byte	0x08
	.zero		1


	//----- nvinfo : EIATTR_NUM_MBARRIERS
	.align		4
.L_37:
        /*0158*/ 	.byte	0x03, 0x38
        /*015a*/ 	.short	0x0001


	//----- nvinfo : EIATTR_EXIT_INSTR_OFFSETS
	.align		4
        /*015c*/ 	.byte	0x04, 0x1c
        /*015e*/ 	.short	(.L_39 - .L_38)


	//   ....[0]....
.L_38:
        /*0160*/ 	.word	0x00002050


	//----- nvinfo : EIATTR_REQNTID
	.align		4
.L_39:
        /*0164*/ 	.byte	0x04, 0x10
        /*0166*/ 	.short	(.L_41 - .L_40)
.L_40:
        /*0168*/ 	.word	0x00000100
        /*016c*/ 	.word	0x00000001
        /*0170*/ 	.word	0x00000001


	//----- nvinfo : EIATTR_CRS_STACK_SIZE
	.align		4
.L_41:
        /*0174*/ 	.byte	0x04, 0x1e
        /*0176*/ 	.short	(.L_43 - .L_42)
.L_42:
        /*0178*/ 	.word	0x00000000


	//----- nvinfo : EIATTR_CBANK_PARAM_SIZE
	.align		4
.L_43:
        /*017c*/ 	.byte	0x03, 0x19
        /*017e*/ 	.short	0x0050


	//----- nvinfo : EIATTR_PARAM_CBANK
	.align		4
        /*0180*/ 	.byte	0x04, 0x0a
        /*0182*/ 	.short	(.L_45 - .L_44)
	.align		4
.L_44:
        /*0184*/ 	.word	index@(.nv.constant0.gluon_wgmma)
        /*0188*/ 	.short	0x0210
        /*018a*/ 	.short	0x0050


	//----- nvinfo : EIATTR_SW_WAR
	.align		4
.L_45:
        /*018c*/ 	.byte	0x04, 0x36
        /*018e*/ 	.short	(.L_47 - .L_46)
.L_46:
        /*0190*/ 	.word	0x00000008
.L_47:


//--------------------- .nv.callgraph             --------------------------
	.section	.nv.callgraph,"",@"SHT_CUDA_CALLGRAPH"
	.align	4
	.sectionentsize	8
	.align		4
        /*0000*/ 	.word	0x00000000
	.align		4
        /*0004*/ 	.word	0xffffffff
	.align		4
        /*0008*/ 	.word	0x00000000
	.align		4
        /*000c*/ 	.word	0xfffffffe
	.align		4
        /*0010*/ 	.word	0x00000000
	.align		4
        /*0014*/ 	.word	0xfffffffd
	.align		4
        /*0018*/ 	.word	0x00000000
	.align		4
        /*001c*/ 	.word	0xfffffffc


//--------------------- .text.gluon_wgmma         --------------------------
	.section	.text.gluon_wgmma,"ax",@progbits
	.align	128
        .global         gluon_wgmma
        .type           gluon_wgmma,@function
        .size           gluon_wgmma,(.L_x_53 - gluon_wgmma)
        .other          gluon_wgmma,@"STO_CUDA_ENTRY STV_DEFAULT"
gluon_wgmma:
.text.gluon_wgmma:
[----:B------:R-:W-:Y:S01]  /*0000*/  LDC R1, c[0x0][0x28] ;  /* 0x00000a00ff017b82 */ /* 0x000fe20000000800 */
[----:B------:R-:W1:Y:S07]  /*0010*/  S2R R0, SR_TID.X ;  /* 0x0000000000007919 */ /* 0x000e6e0000002100 */
[----:B------:R-:W2:Y:S01]  /*0020*/  S2UR UR4, SR_CgaCtaId ;  /* 0x00000000000479c3 */ /* 0x000ea20000008800 */
[----:B------:R-:W-:Y:S01]  /*0030*/  UMOV UR8, 0x400 ;  /* 0x0000040000087882 */ /* 0x000fe20000000000 */
[----:B------:R-:W-:Y:S01]  /*0040*/  ULDC UR6, c[0x0][0xc] ;  /* 0x0000030000067ab9 */ /* 0x000fe20000000800 */
[----:B------:R-:W-:Y:S01]  /*0050*/  ULDC.64 UR24, c[0x0][0x250] ;  /* 0x0000940000187ab9 */ /* 0x000fe20000000a00 */
[----:B------:R-:W-:Y:S04]  /*0060*/  BSSY B0, `(.L_x_0) ;  /* 0x000001e000007945 */ /* 0x000fe80003800000 */
[----:B------:R-:W3:Y:S08]  /*0070*/  LDC R4, c[0x0][0x228] ;  /* 0x00008a00ff047b82 */ /* 0x000ef00000000800 */
[----:B------:R-:W4:Y:S08]  /*0080*/  LDC R12, c[0x0][0x230] ;  /* 0x00008c00ff0c7b82 */ /* 0x000f300000000800 */
[----:B------:R-:W-:Y:S01]  /*0090*/  S2UR UR9, SR_CTAID.Y ;  /* 0x00000000000979c3 */ /* 0x000fe20000002600 */
[----:B--2---:R-:W-:-:S03]  /*00a0*/  ULEA UR8, UR4, UR8, 0x18 ;  /* 0x0000000804087291 */ /* 0x004fc6000f8ec03f */
[----:B------:R-:W-:Y:S01]  /*00b0*/  ULDC UR4, c[0x0][0x10] ;  /* 0x0000040000047ab9 */ /* 0x000fe20000000800 */
[----:B-1----:R-:W-:-:S03]  /*00c0*/  LOP3.LUT R6, R0, 0xff, RZ, 0xc0, !PT ;  /* 0x000000ff00067812 */ /* 0x002fc600078ec0ff */
[----:B------:R-:W1:Y:S01]  /*00d0*/  S2UR UR5, SR_CTAID.Z ;  /* 0x00000000000579c3 */ /* 0x000e620000002700 */
[----:B---3--:R-:W-:Y:S01]  /*00e0*/  VIADD R4, R4, 0xffffffff ;  /* 0xffffffff04047836 */ /* 0x008fe20000000000 */
[C---:B------:R-:W-:Y:S02]  /*00f0*/  ISETP.GE.U32.AND P0, PT, R6.reuse, 0x20, PT ;  /* 0x000000200600780c */ /* 0x040fe40003f06070 */
[C---:B------:R-:W-:Y:S02]  /*0100*/  ISETP.NE.U32.AND P2, PT, R6.reuse, RZ, PT ;  /* 0x000000ff0600720c */ /* 0x040fe40003f45070 */
[----:B------:R-:W-:Y:S02]  /*0110*/  LEA R13, R6, UR8, 0x2 ;  /* 0x00000008060d7c11 */ /* 0x000fe4000f8e10ff */
[----:B------:R-:W2:Y:S01]  /*0120*/  S2UR UR7, SR_CTAID.X ;  /* 0x00000000000779c3 */ /* 0x000ea20000002500 */
[----:B----4-:R-:W-:-:S06]  /*0130*/  VIADD R14, R12, 0xffffffff ;  /* 0xffffffff0c0e7836 */ /* 0x010fcc0000000000 */
[----:B------:R3:W-:Y:S01]  /*0140*/  @!P0 STS [R13], RZ ;  /* 0x000000ff0d008388 */ /* 0x0007e20000000800 */
[----:B------:R-:W-:-:S03]  /*0150*/  NOP ;  /* 0x0000000000007918 */ /* 0x000fc60000000000 */
[----:B------:R3:W-:Y:S01]  /*0160*/  @!P2 STS [UR8+0x24], R4 ;  /* 0x00002404ff00a988 */ /* 0x0007e20008000808 */
[----:B-1----:R-:W-:-:S03]  /*0170*/  UIMAD UR4, UR5, UR4, UR9 ;  /* 0x00000004050472a4 */ /* 0x002fc6000f8e0209 */
[----:B------:R3:W-:Y:S01]  /*0180*/  @!P2 STS [UR8+0x20], R14 ;  /* 0x0000200eff00a988 */ /* 0x0007e20008000808 */
[----:B--2---:R-:W-:-:S04]  /*0190*/  UIMAD UR4, UR4, UR6, UR7 ;  /* 0x00000006040472a4 */ /* 0x004fc8000f8e0207 */
[----:B------:R-:W-:-:S04]  /*01a0*/  UIMAD UR4, UR4, 0x180, URZ ;  /* 0x00000180040478a4 */ /* 0x000fc8000f8e023f */
[----:B------:R-:W-:-:S04]  /*01b0*/  UIADD3 UR16, UP0, UR4, UR24, URZ ;  /* 0x0000001804107290 */ /* 0x000fc8000ff1e03f */
[----:B------:R-:W-:Y:S01]  /*01c0*/  ULEA.HI.X.SX32 UR17, UR4, UR25, 0x1, UP0 ;  /* 0x0000001904117291 */ /* 0x000fe200080f0e3f */
[----:B---3--:R-:W-:Y:S11]  /*01d0*/  @P2 BRA `(.L_x_1) ;  /* 0x0000000000182947 */ /* 0x008ff60003800000 */
[----:B------:R-:W1:Y:S01]  /*01e0*/  LDS R2, [UR8+0x8] ;  /* 0x00000808ff027984 */ /* 0x000e620008000800 */
[----:B------:R-:W2:Y:S01]  /*01f0*/  LDC.64 R8, c[0x0][0x210] ;  /* 0x00008400ff087b82 */ /* 0x000ea20000000a00 */
[----:B------:R-:W-:Y:S02]  /*0200*/  IMAD.MOV.U32 R3, RZ, RZ, 0x70 ;  /* 0x00000070ff037424 */ /* 0x000fe400078e00ff */
[----:B--2---:R2:W-:Y:S03]  /*0210*/  STS.64 [UR8], R8 ;  /* 0x00000008ff007988 */ /* 0x0045e60008000a08 */
[----:B-1----:R-:W-:-:S05]  /*0220*/  LOP3.LUT R2, R2, 0x10, R3, 0xd8, !PT ;  /* 0x0000001002027812 */ /* 0x002fca00078ed803 */
[----:B------:R2:W-:Y:S02]  /*0230*/  STS [UR8+0x8], R2 ;  /* 0x00000802ff007988 */ /* 0x0005e40008000808 */
.L_x_1:
[----:B------:R-:W-:Y:S05]  /*0240*/  BSYNC B0 ;  /* 0x0000000000007941 */ /* 0x000fea0003800000 */
.L_x_0:
[----:B------:R-:W-:Y:S04]  /*0250*/  BSSY B0, `(.L_x_2) ;  /* 0x000000a000007945 */ /* 0x000fe80003800000 */
[----:B------:R-:W-:Y:S05]  /*0260*/  @P2 BRA `(.L_x_3) ;  /* 0x0000000000202947 */ /* 0x000fea0003800000 */
[----:B--2---:R-:W1:Y:S01]  /*0270*/  LDS R2, [UR8+0x34] ;  /* 0x00003408ff027984 */ /* 0x004e620008000800 */
[----:B------:R-:W-:Y:S02]  /*0280*/  IMAD.MOV.U32 R3, RZ, RZ, 0x1f000000 ;  /* 0x1f000000ff037424 */ /* 0x000fe400078e00ff */
[----:B------:R-:W-:Y:S01]  /*0290*/  @!P2 IMAD.MOV.U32 R5, RZ, RZ, 0x3f ;  /* 0x0000003fff05a424 */ /* 0x000fe200078e00ff */
[----:B------:R-:W2:Y:S02]  /*02a0*/  @!P2 LDS R8, [UR8+0x38] ;  /* 0x00003808ff08a984 */ /* 0x000ea40008000800 */
[----:B-1----:R-:W-:Y:S02]  /*02b0*/  LOP3.LUT R2, R2, 0xff000000, R3, 0xb8, !PT ;  /* 0xff00000002027812 */ /* 0x002fe400078eb803 */
[----:B--2---:R-:W-:-:S03]  /*02c0*/  @!P2 LOP3.LUT R3, R8, 0xff, R5, 0xb8, !PT ;  /* 0x000000ff0803a812 */ /* 0x004fc600078eb805 */
[----:B------:R1:W-:Y:S04]  /*02d0*/  STS [UR8+0x34], R2 ;  /* 0x00003402ff007988 */ /* 0x0003e80008000808 */
[----:B------:R1:W-:Y:S02]  /*02e0*/  @!P2 STS [UR8+0x38], R3 ;  /* 0x00003803ff00a988 */ /* 0x0003e40008000808 */
.L_x_3:
[----:B------:R-:W-:Y:S05]  /*02f0*/  BSYNC B0 ;  /* 0x0000000000007941 */ /* 0x000fea0003800000 */
.L_x_2:
[----:B------:R-:W-:Y:S04]  /*0300*/  BSSY B0, `(.L_x_4) ;  /* 0x000000e000007945 */ /* 0x000fe80003800000 */
[----:B------:R-:W-:Y:S05]  /*0310*/  @P2 BRA `(.L_x_5) ;  /* 0x0000000000302947 */ /* 0x000fea0003800000 */
[----:B-1----:R-:W1:Y:S01]  /*0320*/  LDS R3, [UR8+0x34] ;  /* 0x00003408ff037984 */ /* 0x002e620008000800 */
[----:B------:R-:W3:Y:S03]  /*0330*/  LDC.64 R10, c[0x0][0x238] ;  /* 0x00008e00ff0a7b82 */ /* 0x000ee60000000a00 */
[----:B--2---:R-:W2:Y:S01]  /*0340*/  LDS R2, [UR8+0x1c] ;  /* 0x00001c08ff027984 */ /* 0x004ea20008000800 */
[C---:B---3--:R-:W-:Y:S01]  /*0350*/  SHF.L.U64.HI R8, R10.reuse, 0x1, R11 ;  /* 0x000000010a087819 */ /* 0x048fe2000001020b */
[----:B------:R-:W-:-:S03]  /*0360*/  IMAD.SHL.U32 R5, R10, 0x2, RZ ;  /* 0x000000020a057824 */ /* 0x000fc600078e00ff */
[--C-:B------:R-:W-:Y:S02]  /*0370*/  SHF.R.U32.HI R7, RZ, 0x4, R8.reuse ;  /* 0x00000004ff077819 */ /* 0x100fe40000011608 */
[----:B------:R-:W-:-:S05]  /*0380*/  SHF.R.U64 R5, R5, 0x4, R8 ;  /* 0x0000000405057819 */ /* 0x000fca0000001208 */
[----:B------:R3:W-:Y:S01]  /*0390*/  STS [UR8+0xc], R5 ;  /* 0x00000c05ff007988 */ /* 0x0007e20008000808 */
[----:B-1----:R-:W-:Y:S02]  /*03a0*/  LOP3.LUT R3, R3, 0x7, RZ, 0xb8, !PT ;  /* 0x0000000703037812 */ /* 0x002fe400078eb8ff */
[----:B--2---:R-:W-:-:S03]  /*03b0*/  LOP3.LUT R2, R2, 0xf, R7, 0xb8, !PT ;  /* 0x0000000f02027812 */ /* 0x004fc600078eb807 */
[----:B------:R3:W-:Y:S04]  /*03c0*/  STS [UR8+0x34], R3 ;  /* 0x00003403ff007988 */ /* 0x0007e80008000808 */
[----:B------:R3:W-:Y:S02]  /*03d0*/  STS [UR8+0x1c], R2 ;  /* 0x00001c02ff007988 */ /* 0x0007e40008000808 */
.L_x_5:
[----:B------:R-:W-:Y:S05]  /*03e0*/  BSYNC B0 ;  /* 0x0000000000007941 */ /* 0x000fea0003800000 */
.L_x_4:
[----:B------:R-:W-:Y:S04]  /*03f0*/  BSSY B1, `(.L_x_6) ;  /* 0x000001b000017945 */ /* 0x000fe80003800000 */
[----:B------:R-:W-:Y:S01]  /*0400*/  BSSY B0, `(.L_x_7) ;  /* 0x0000016000007945 */ /* 0x000fe20003800000 */
[----:B--2---:R-:W-:-:S03]  /*0410*/  IMAD.MOV.U32 R9, RZ, RZ, RZ ;  /* 0x000000ffff097224 */ /* 0x004fc600078e00ff */
[----:B------:R-:W-:Y:S05]  /*0420*/  @P2 BRA `(.L_x_8) ;  /* 0x0000000000202947 */ /* 0x000fea0003800000 */
[----:B-1-3--:R-:W1:Y:S02]  /*0430*/  LDS R2, [UR8+0x34] ;  /* 0x00003408ff027984 */ /* 0x00ae640008000800 */
[----:B-1----:R-:W-:-:S05]  /*0440*/  LOP3.LUT R2, R2, 0x38, RZ, 0xb8, !PT ;  /* 0x0000003802027812 */ /* 0x002fca00078eb8ff */
[----:B------:R1:W-:Y:S01]  /*0450*/  STS [UR8+0x34], R2 ;  /* 0x00003402ff007988 */ /* 0x0003e20008000808 */
[----:B------:R-:W-:Y:S05]  /*0460*/  @P2 BRA `(.L_x_9) ;  /* 0x0000000000202947 */ /* 0x000fea0003800000 */
[----:B-1----:R-:W1:Y:S01]  /*0470*/  LDS R2, [UR8+0x8] ;  /* 0x00000808ff027984 */ /* 0x002e620008000800 */
[----:B------:R-:W-:-:S05]  /*0480*/  IMAD.MOV.U32 R3, RZ, RZ, 0x780 ;  /* 0x00000780ff037424 */ /* 0x000fca00078e00ff */
[----:B-1----:R-:W-:-:S05]  /*0490*/  LOP3.LUT R2, R2, 0x500, R3, 0xd8, !PT ;  /* 0x0000050002027812 */ /* 0x002fca00078ed803 */
[----:B------:R2:W-:Y:S02]  /*04a0*/  STS [UR8+0x8], R2 ;  /* 0x00000802ff007988 */ /* 0x0005e40008000808 */
.L_x_8:
[----:B------:R-:W-:Y:S05]  /*04b0*/  @P2 BRA `(.L_x_10) ;  /* 0x0000000000282947 */ /* 0x000fea0003800000 */
[----:B-123--:R-:W1:Y:S02]  /*04c0*/  LDS R2, [UR8+0x8] ;  /* 0x00000808ff027984 */ /* 0x00ee640008000800 */
[----:B-1----:R-:W-:-:S05]  /*04d0*/  LOP3.LUT R2, R2, 0x1800, RZ, 0xb8, !PT ;  /* 0x0000180002027812 */ /* 0x002fca00078eb8ff */
[----:B------:R2:W-:Y:S02]  /*04e0*/  STS [UR8+0x8], R2 ;  /* 0x00000802ff007988 */ /* 0x0005e40008000808 */
.L_x_9:
[----:B------:R-:W-:Y:S05]  /*04f0*/  @P2 BREAK B0 ;  /* 0x0000000000002942 */ /* 0x000fea0003800000 */
[----:B------:R-:W-:Y:S05]  /*0500*/  @P2 BRA `(.L_x_11) ;  /* 0x0000000000242947 */ /* 0x000fea0003800000 */
[----:B------:R-:W3:Y:S01]  /*0510*/  LDS R3, [UR8+0x8] ;  /* 0x00000808ff037984 */ /* 0x000ee20008000800 */
[----:B-12---:R-:W-:-:S05]  /*0520*/  IMAD.MOV.U32 R2, RZ, RZ, 0x6000 ;  /* 0x00006000ff027424 */ /* 0x006fca00078e00ff */
[----:B---3--:R-:W-:-:S04]  /*0530*/  LOP3.LUT R2, R3, 0x4000, R2, 0xd8, !PT ;  /* 0x0000400003027812 */ /* 0x008fc800078ed802 */
[----:B------:R-:W-:-:S05]  /*0540*/  LOP3.LUT R2, R2, 0x400000, RZ, 0xb8, !PT ;  /* 0x0040000002027812 */ /* 0x000fca00078eb8ff */
[----:B------:R4:W-:Y:S02]  /*0550*/  STS [UR8+0x8], R2 ;  /* 0x00000802ff007988 */ /* 0x0009e40008000808 */
.L_x_10:
[----:B------:R-:W-:Y:S05]  /*0560*/  BSYNC B0 ;  /* 0x0000000000007941 */ /* 0x000fea0003800000 */
.L_x_7:
[----:B-1234-:R-:W1:Y:S02]  /*0570*/  @!P2 LDS R2, [UR8+0x8] ;  /* 0x00000808ff02a984 */ /* 0x01ee640008000800 */
[----:B-1----:R-:W-:-:S05]  /*0580*/  @!P2 LOP3.LUT R2, R2, 0x8000, RZ, 0xb8, !PT ;  /* 0x000080000202a812 */ /* 0x002fca00078eb8ff */
[----:B------:R3:W-:Y:S02]  /*0590*/  @!P2 STS [UR8+0x8], R2 ;  /* 0x00000802ff00a988 */ /* 0x0007e40008000808 */
.L_x_11:
[----:B------:R-:W-:Y:S05]  /*05a0*/  BSYNC B1 ;  /* 0x0000000000017941 */ /* 0x000fea0003800000 */
.L_x_6:
[----:B------:R-:W-:Y:S05]  /*05b0*/  WARPSYNC.ALL ;  /* 0x0000000000007948 */ /* 0x000fea0003800000 */
[----:B------:R-:W-:Y:S05]  /*05c0*/  @P0 BRA `(.L_x_12) ;  /* 0x0000000000280947 */ /* 0x000fea0003800000 */
[----:B-123--:R-:W1:Y:S01]  /*05d0*/  S2R R2, SR_LANEID ;  /* 0x0000000000027919 */ /* 0x00ee620000000000 */
[----:B------:R-:W-:Y:S05]  /*05e0*/  WARPSYNC.ALL ;  /* 0x0000000000007948 */ /* 0x000fea0003800000 */
[----:B-1----:R-:W-:-:S05]  /*05f0*/  IMAD.SHL.U32 R5, R2, 0x4, RZ ;  /* 0x0000000402057824 */ /* 0x002fca00078e00ff */
[----:B------:R-:W1:Y:S01]  /*0600*/  LDS R7, [R5+UR8] ;  /* 0x0000000805077984 */ /* 0x000e620008000800 */
[----:B------:R-:W-:-:S05]  /*0610*/  IADD3 R2, P1, R5, UR16, RZ ;  /* 0x0000001005027c10 */ /* 0x000fca000ff3e0ff */
[----:B------:R-:W-:-:S05]  /*0620*/  IMAD.X R3, RZ, RZ, UR17, P1 ;  /* 0x00000011ff037e24 */ /* 0x000fca00088e06ff */
[----:B-1----:R4:W5:Y:S01]  /*0630*/  ATOMG.E.EXCH.STRONG.GPU PT, RZ, [R2], R7 ;  /* 0x0000000702ff73a8 */ /* 0x00296200041ee100 */
[----:B------:R-:W-:-:S04]  /*0640*/  DEPBAR {5,4,3,2,1,0} ;  /* 0x0000003f0000791a */ /* 0x000fc80000000000 */
[----:B------:R4:W-:Y:S01]  /*0650*/  UTMACCTL.IV [UR16] ;  /* 0x00000000100079b9 */ /* 0x0009e20008000000 */
[----:B------:R-:W-:Y:S01]  /*0660*/  NOP ;  /* 0x0000000000007918 */ /* 0x000fe20000000000 */
.L_x_12:
[----:B------:R-:W-:Y:S05]  /*0670*/  @P0 BRA `(.L_x_13) ;  /* 0x00000000000c0947 */ /* 0x000fea0003800000 */
[----:B------:R0:W-:Y:S01]  /*0680*/  UTMACMDFLUSH ;  /* 0x00000000000079b7 */ /* 0x0001e20000000000 */
[----:B------:R-:W-:Y:S05]  /*0690*/  @P0 BRA `(.L_x_13) ;  /* 0x0000000000040947 */ /* 0x000fea0003800000 */
[----:B------:R-:W-:-:S04]  /*06a0*/  DEPBAR.LE SB0, 0x0 ;  /* 0x000080000000791a */ /* 0x000fc80000000000 */
.L_x_13:
[----:B------:R-:W-:Y:S05]  /*06b0*/  WARPSYNC.ALL ;  /* 0x0000000000007948 */ /* 0x000fea0003800000 */
[----:B-----5:R-:W-:Y:S06]  /*06c0*/  BAR.SYNC.DEFER_BLOCKING 0x0 ;  /* 0x0000000000007b1d */ /* 0x020fec0000010000 */
[----:B------:R-:W-:Y:S02]  /*06d0*/  BSSY B1, `(.L_x_14) ;  /* 0x000000b000017945 */ /* 0x000fe40003800000 */
[----:B------:R-:W-:Y:S06]  /*06e0*/  BAR.SYNC.DEFER_BLOCKING 0x0 ;  /* 0x0000000000007b1d */ /* 0x000fec0000010000 */
[----:B------:R5:W-:Y:S01]  /*06f0*/  @!P0 STS [R13], RZ ;  /* 0x000000ff0d008388 */ /* 0x000be20000000800 */
[----:B------:R-:W-:Y:S01]  /*0700*/  NOP ;  /* 0x0000000000007918 */ /* 0x000fe20000000000 */
[----:B------:R-:W-:Y:S05]  /*0710*/  @P2 BRA `(.L_x_15) ;  /* 0x0000000000182947 */ /* 0x000fea0003800000 */
[----:B-1234-:R-:W1:Y:S01]  /*0720*/  LDS R2, [UR8+0x8] ;  /* 0x00000808ff027984 */ /* 0x01ee620008000800 */
[----:B------:R-:W2:Y:S01]  /*0730*/  LDC.64 R10, c[0x0][0x218] ;  /* 0x00008600ff0a7b82 */ /* 0x000ea20000000a00 */
[----:B------:R-:W-:Y:S02]  /*0740*/  IMAD.MOV.U32 R3, RZ, RZ, 0x70 ;  /* 0x00000070ff037424 */ /* 0x000fe400078e00ff */
[----:B--2---:R2:W-:Y:S03]  /*0750*/  STS.64 [UR8], R10 ;  /* 0x0000000aff007988 */ /* 0x0045e60008000a08 */
[----:B-1----:R-:W-:-:S05]  /*0760*/  LOP3.LUT R2, R2, 0x10, R3, 0xd8, !PT ;  /* 0x0000001002027812 */ /* 0x002fca00078ed803 */
[----:B------:R2:W-:Y:S02]  /*0770*/  STS [UR8+0x8], R2 ;  /* 0x00000802ff007988 */ /* 0x0005e40008000808 */
.L_x_15:
[----:B----4-:R-:W-:Y:S05]  /*0780*/  BSYNC B1 ;  /* 0x0000000000017941 */ /* 0x010fea0003800000 */
.L_x_14:
[----:B------:R-:W-:Y:S04]  /*0790*/  BSSY B2, `(.L_x_16) ;  /* 0x000000f000027945 */ /* 0x000fe80003800000 */
[----:B------:R-:W-:Y:S04]  /*07a0*/  BSSY B1, `(.L_x_17) ;  /* 0x000000c000017945 */ /* 0x000fe80003800000 */
[----:B------:R-:W-:Y:S05]  /*07b0*/  @P2 BRA `(.L_x_18) ;  /* 0x0000000000282947 */ /* 0x000fea0003800000 */
[----:B-123--:R-:W1:Y:S01]  /*07c0*/  LDS R2, [UR8+0x34] ;  /* 0x00003408ff027984 */ /* 0x00ee620008000800 */
[----:B------:R-:W-:Y:S01]  /*07d0*/  IMAD.MOV.U32 R3, RZ, RZ, 0x1f000000 ;  /* 0x1f000000ff037424 */ /* 0x000fe200078e00ff */
[----:B------:R-:W-:Y:S05]  /*07e0*/  @P2 BREAK B1 ;  /* 0x0000000000012942 */ /* 0x000fea0003800000 */
[----:B-1----:R-:W-:-:S05]  /*07f0*/  LOP3.LUT R2, R2, 0xff000000, R3, 0xb8, !PT ;  /* 0xff00000002027812 */ /* 0x002fca00078eb803 */
[----:B------:R1:W-:Y:S01]  /*0800*/  STS [UR8+0x34], R2 ;  /* 0x00003402ff007988 */ /* 0x0003e20008000808 */
[----:B------:R-:W-:Y:S05]  /*0810*/  @P2 BRA `(.L_x_19) ;  /* 0x0000000000182947 */ /* 0x000fea0003800000 */
[----:B------:R-:W2:Y:S01]  /*0820*/  LDS R3, [UR8+0x38] ;  /* 0x00003808ff037984 */ /* 0x000ea20008000800 */
[----:B-1----:R-:W-:-:S05]  /*0830*/  IMAD.MOV.U32 R2, RZ, RZ, 0xff ;  /* 0x000000ffff027424 */ /* 0x002fca00078e00ff */
[----:B--2---:R-:W-:-:S05]  /*0840*/  LOP3.LUT R2, R3, 0xff, R2, 0xb8, !PT ;  /* 0x000000ff03027812 */ /* 0x004fca00078eb802 */
[----:B------:R4:W-:Y:S02]  /*0850*/  STS [UR8+0x38], R2 ;  /* 0x00003802ff007988 */ /* 0x0009e40008000808 */
.L_x_18:
[----:B------:R-:W-:Y:S05]  /*0860*/  BSYNC B1 ;  /* 0x0000000000017941 */ /* 0x000fea0003800000 */
.L_x_17:
[----:B------:R1:W-:Y:S02]  /*0870*/  @!P2 STS [UR8+0x20], R14 ;  /* 0x0000200eff00a988 */ /* 0x0003e40008000808 */
.L_x_19:
[----:B------:R-:W-:Y:S05]  /*0880*/  BSYNC B2 ;  /* 0x0000000000027941 */ /* 0x000fea0003800000 */
.L_x_16:
[----:B------:R-:W-:Y:S05]  /*0890*/  WARPSYNC.ALL ;  /* 0x0000000000007948 */ /* 0x000fea0003800000 */
[----:B------:R-:W2:Y:S01]  /*08a0*/  LDC R5, c[0x0][0x22c] ;  /* 0x00008b00ff057b82 */ /* 0x000ea20000000800 */
[----:B------:R-:W-:Y:S01]  /*08b0*/  BSSY B2, `(.L_x_20) ;  /* 0x0000010000027945 */ /* 0x000fe20003800000 */
[----:B--2---:R-:W-:-:S05]  /*08c0*/  VIADD R5, R5, 0xffffffff ;  /* 0xffffffff05057836 */ /* 0x004fca0000000000 */
[----:B------:R2:W-:Y:S01]  /*08d0*/  @!P2 STS [UR8+0x24], R5 ;  /* 0x00002405ff00a988 */ /* 0x0005e20008000808 */
[----:B------:R-:W-:Y:S05]  /*08e0*/  @P2 BRA `(.L_x_21) ;  /* 0x0000000000302947 */ /* 0x000fea0003800000 */
[----:B------:R-:W2:Y:S01]  /*08f0*/  LDS R3, [UR8+0x34] ;  /* 0x00003408ff037984 */ /* 0x000ea20008000800 */
[----:B------:R-:W2:Y:S03]  /*0900*/  LDC.64 R10, c[0x0][0x240] ;  /* 0x00009000ff0a7b82 */ /* 0x000ea60000000a00 */
[----:B-1-34-:R-:W1:Y:S01]  /*0910*/  LDS R2, [UR8+0x1c] ;  /* 0x00001c08ff027984 */ /* 0x01ae620008000800 */
[C---:B--2---:R-:W-:Y:S01]  /*0920*/  SHF.L.U64.HI R8, R10.reuse, 0x1, R11 ;  /* 0x000000010a087819 */ /* 0x044fe2000001020b */
[----:B------:R-:W-:-:S03]  /*0930*/  IMAD.SHL.U32 R7, R10, 0x2, RZ ;  /* 0x000000020a077824 */ /* 0x000fc600078e00ff */
[--C-:B------:R-:W-:Y:S02]  /*0940*/  SHF.R.U32.HI R11, RZ, 0x4, R8.reuse ;  /* 0x00000004ff0b7819 */ /* 0x100fe40000011608 */
[----:B------:R-:W-:-:S05]  /*0950*/  SHF.R.U64 R7, R7, 0x4, R8 ;  /* 0x0000000407077819 */ /* 0x000fca0000001208 */
[----:B------:R2:W-:Y:S01]  /*0960*/  STS [UR8+0xc], R7 ;  /* 0x00000c07ff007988 */ /* 0x0005e20008000808 */
[----:B------:R-:W-:Y:S02]  /*0970*/  LOP3.LUT R3, R3, 0x7, RZ, 0xb8, !PT ;  /* 0x0000000703037812 */ /* 0x000fe400078eb8ff */
[----:B-1----:R-:W-:-:S03]  /*0980*/  LOP3.LUT R2, R2, 0xf, R11, 0xb8, !PT ;  /* 0x0000000f02027812 */ /* 0x002fc600078eb80b */
[----:B------:R2:W-:Y:S04]  /*0990*/  STS [UR8+0x34], R3 ;  /* 0x00003403ff007988 */ /* 0x0005e80008000808 */
[----:B------:R2:W-:Y:S02]  /*09a0*/  STS [UR8+0x1c], R2 ;  /* 0x00001c02ff007988 */ /* 0x0005e40008000808 */
.L_x_21:
[----:B------:R-:W-:Y:S05]  /*09b0*/  BSYNC B2 ;  /* 0x0000000000027941 */ /* 0x000fea0003800000 */
.L_x_20:
[----:B------:R-:W-:Y:S04]  /*09c0*/  BSSY B3, `(.L_x_22) ;  /* 0x000001a000037945 */ /* 0x000fe80003800000 */
[----:B------:R-:W-:Y:S04]  /*09d0*/  BSSY B2, `(.L_x_23) ;  /* 0x0000015000027945 */ /* 0x000fe80003800000 */
[----:B------:R-:W-:Y:S05]  /*09e0*/  @P2 BRA `(.L_x_24) ;  /* 0x0000000000202947 */ /* 0x000fea0003800000 */
[----:B-1234-:R-:W1:Y:S02]  /*09f0*/  LDS R2, [UR8+0x34] ;  /* 0x00003408ff027984 */ /* 0x01ee640008000800 */
[----:B-1----:R-:W-:-:S05]  /*0a00*/  LOP3.LUT R2, R2, 0x38, RZ, 0xb8, !PT ;  /* 0x0000003802027812 */ /* 0x002fca00078eb8ff */
[----:B------:R1:W-:Y:S01]  /*0a10*/  STS [UR8+0x34], R2 ;  /* 0x00003402ff007988 */ /* 0x0003e20008000808 */
[----:B------:R-:W-:Y:S05]  /*0a20*/  @P2 BRA `(.L_x_25) ;  /* 0x0000000000202947 */ /* 0x000fea0003800000 */
[----:B-1----:R-:W1:Y:S01]  /*0a30*/  LDS R2, [UR8+0x8] ;  /* 0x00000808ff027984 */ /* 0x002e620008000800 */
[----:B------:R-:W-:-:S05]  /*0a40*/  IMAD.MOV.U32 R3, RZ, RZ, 0x780 ;  /* 0x00000780ff037424 */ /* 0x000fca00078e00ff */
[----:B-1----:R-:W-:-:S05]  /*0a50*/  LOP3.LUT R2, R2, 0x500, R3, 0xd8, !PT ;  /* 0x0000050002027812 */ /* 0x002fca00078ed803 */
[----:B------:R1:W-:Y:S02]  /*0a60*/  STS [UR8+0x8], R2 ;  /* 0x00000802ff007988 */ /* 0x0003e40008000808 */
.L_x_24:
[----:B------:R-:W-:Y:S05]  /*0a70*/  @P2 BRA `(.L_x_26) ;  /* 0x0000000000282947 */ /* 0x000fea0003800000 */
[----:B-1234-:R-:W1:Y:S02]  /*0a80*/  LDS R2, [UR8+0x8] ;  /* 0x00000808ff027984 */ /* 0x01ee640008000800 */
[----:B-1----:R-:W-:-:S05]  /*0a90*/  LOP3.LUT R2, R2, 0x1800, RZ, 0xb8, !PT ;  /* 0x0000180002027812 */ /* 0x002fca00078eb8ff */
[----:B------:R2:W-:Y:S02]  /*0aa0*/  STS [UR8+0x8], R2 ;  /* 0x00000802ff007988 */ /* 0x0005e40008000808 */
.L_x_25:
[----:B------:R-:W-:Y:S05]  /*0ab0*/  @P2 BREAK B2 ;  /* 0x0000000000022942 */ /* 0x000fea0003800000 */
[----:B------:R-:W-:Y:S05]  /*0ac0*/  @P2 BRA `(.L_x_27) ;  /* 0x0000000000242947 */ /* 0x000fea0003800000 */
[----:B-12---:R-:W1:Y:S01]  /*0ad0*/  LDS R2, [UR8+0x8] ;  /* 0x00000808ff027984 */ /* 0x006e620008000800 */
[----:B------:R-:W-:-:S05]  /*0ae0*/  IMAD.MOV.U32 R3, RZ, RZ, 0x6000 ;  /* 0x00006000ff037424 */ /* 0x000fca00078e00ff */
[----:B-1----:R-:W-:-:S04]  /*0af0*/  LOP3.LUT R2, R2, 0x4000, R3, 0xd8, !PT ;  /* 0x0000400002027812 */ /* 0x002fc800078ed803 */
[----:B------:R-:W-:-:S05]  /*0b00*/  LOP3.LUT R2, R2, 0x400000, RZ, 0xb8, !PT ;  /* 0x0040000002027812 */ /* 0x000fca00078eb8ff */
[----:B------:R1:W-:Y:S02]  /*0b10*/  STS [UR8+0x8], R2 ;  /* 0x00000802ff007988 */ /* 0x0003e40008000808 */
.L_x_26:
[----:B------:R-:W-:Y:S05]  /*0b20*/  BSYNC B2 ;  /* 0x0000000000027941 */ /* 0x000fea0003800000 */
.L_x_23:
[----:B-1234-:R-:W1:Y:S02]  /*0b30*/  @!P2 LDS R2, [UR8+0x8] ;  /* 0x00000808ff02a984 */ /* 0x01ee640008000800 */
[----:B-1----:R-:W-:-:S05]  /*0b40*/  @!P2 LOP3.LUT R2, R2, 0x8000, RZ, 0xb8, !PT ;  /* 0x000080000202a812 */ /* 0x002fca00078eb8ff */
[----:B------:R3:W-:Y:S02]  /*0b50*/  @!P2 STS [UR8+0x8], R2 ;  /* 0x00000802ff00a988 */ /* 0x0007e40008000808 */
.L_x_27:
[----:B------:R-:W-:Y:S05]  /*0b60*/  BSYNC B3 ;  /* 0x0000000000037941 */ /* 0x000fea0003800000 */
.L_x_22:
[----:B------:R-:W-:Y:S05]  /*0b70*/  WARPSYNC.ALL ;  /* 0x0000000000007948 */ /* 0x000fea0003800000 */
[----:B------:R-:W-:-:S04]  /*0b80*/  UIADD3 UR19, UR4, 0x80, URZ ;  /* 0x0000008004137890 */ /* 0x000fc8000fffe03f */
[----:B------:R-:W-:-:S04]  /*0b90*/  UIADD3 UR18, UP0, UR19, UR24, URZ ;  /* 0x0000001813127290 */ /* 0x000fc8000ff1e03f */
[----:B------:R-:W-:Y:S01]  /*0ba0*/  ULEA.HI.X.SX32 UR19, UR19, UR25, 0x1, UP0 ;  /* 0x0000001913137291 */ /* 0x000fe200080f0e3f */
[----:B------:R-:W-:Y:S11]  /*0bb0*/  @P0 BRA `(.L_x_28) ;  /* 0x0000000000280947 */ /* 0x000ff60003800000 */
[----:B-123--:R-:W1:Y:S01]  /*0bc0*/  S2R R2, SR_LANEID ;  /* 0x0000000000027919 */ /* 0x00ee620000000000 */
[----:B------:R-:W-:Y:S05]  /*0bd0*/  WARPSYNC.ALL ;  /* 0x0000000000007948 */ /* 0x000fea0003800000 */
[----:B-1----:R-:W-:-:S05]  /*0be0*/  IMAD.SHL.U32 R8, R2, 0x4, RZ ;  /* 0x0000000402087824 */ /* 0x002fca00078e00ff */
[----:B------:R-:W1:Y:S01]  /*0bf0*/  LDS R7, [R8+UR8] ;  /* 0x0000000808077984 */ /* 0x000e620008000800 */
[----:B------:R-:W-:-:S05]  /*0c00*/  IADD3 R2, P1, R8, UR18, RZ ;  /* 0x0000001208027c10 */ /* 0x000fca000ff3e0ff */
[----:B------:R-:W-:-:S05]  /*0c10*/  IMAD.X R3, RZ, RZ, UR19, P1 ;  /* 0x00000013ff037e24 */ /* 0x000fca00088e06ff */
[----:B-1----:R4:W2:Y:S01]  /*0c20*/  ATOMG.E.EXCH.STRONG.GPU PT, RZ, [R2], R7 ;  /* 0x0000000702ff73a8 */ /* 0x0028a200041ee100 */
[----:B------:R-:W-:-:S04]  /*0c30*/  DEPBAR {5,4,3,2,1,0} ;  /* 0x0000003f0000791a */ /* 0x000fc80000000000 */
[----:B------:R4:W-:Y:S01]  /*0c40*/  UTMACCTL.IV [UR18] ;  /* 0x00000000120079b9 */ /* 0x0009e20008000000 */
[----:B------:R-:W-:Y:S01]  /*0c50*/  NOP ;  /* 0x0000000000007918 */ /* 0x000fe20000000000 */
.L_x_28:
[----:B------:R-:W-:Y:S05]  /*0c60*/  @P0 BRA `(.L_x_29) ;  /* 0x00000000000c0947 */ /* 0x000fea0003800000 */
[----:B------:R0:W-:Y:S01]  /*0c70*/  UTMACMDFLUSH ;  /* 0x00000000000079b7 */ /* 0x0001e20000000000 */
[----:B------:R-:W-:Y:S05]  /*0c80*/  @P0 BRA `(.L_x_29) ;  /* 0x0000000000040947 */ /* 0x000fea0003800000 */
[----:B------:R-:W-:-:S04]  /*0c90*/  DEPBAR.LE SB0, 0x0 ;  /* 0x000080000000791a */ /* 0x000fc80000000000 */
.L_x_29:
[----:B------:R-:W-:Y:S05]  /*0ca0*/  WARPSYNC.ALL ;  /* 0x0000000000007948 */ /* 0x000fea0003800000 */
[----:B--2---:R-:W-:Y:S06]  /*0cb0*/  BAR.SYNC.DEFER_BLOCKING 0x0 ;  /* 0x0000000000007b1d */ /* 0x004fec0000010000 */
[----:B------:R-:W-:Y:S02]  /*0cc0*/  BSSY B3, `(.L_x_30) ;  /* 0x000000b000037945 */ /* 0x000fe40003800000 */
[----:B------:R-:W-:Y:S06]  /*0cd0*/  BAR.SYNC.DEFER_BLOCKING 0x0 ;  /* 0x0000000000007b1d */ /* 0x000fec0000010000 */
[----:B------:R2:W-:Y:S01]  /*0ce0*/  @!P0 STS [R13], RZ ;  /* 0x000000ff0d008388 */ /* 0x0005e20000000800 */
[----:B------:R-:W-:Y:S01]  /*0cf0*/  NOP ;  /* 0x0000000000007918 */ /* 0x000fe20000000000 */
[----:B------:R-:W-:Y:S05]  /*0d00*/  @P2 BRA `(.L_x_31) ;  /* 0x0000000000182947 */ /* 0x000fea0003800000 */
[----:B-1-34-:R-:W1:Y:S01]  /*0d10*/  LDS R2, [UR8+0x8] ;  /* 0x00000808ff027984 */ /* 0x01ae620008000800 */
[----:B------:R-:W3:Y:S01]  /*0d20*/  LDC.64 R10, c[0x0][0x220] ;  /* 0x00008800ff0a7b82 */ /* 0x000ee20000000a00 */
[----:B------:R-:W-:Y:S02]  /*0d30*/  IMAD.MOV.U32 R3, RZ, RZ, 0x70 ;  /* 0x00000070ff037424 */ /* 0x000fe400078e00ff */
[----:B---3--:R3:W-:Y:S03]  /*0d40*/  STS.64 [UR8], R10 ;  /* 0x0000000aff007988 */ /* 0x0087e60008000a08 */
[----:B-1----:R-:W-:-:S05]  /*0d50*/  LOP3.LUT R2, R2, 0x10, R3, 0xd8, !PT ;  /* 0x0000001002027812 */ /* 0x002fca00078ed803 */
[----:B------:R3:W-:Y:S02]  /*0d60*/  STS [UR8+0x8], R2 ;  /* 0x00000802ff007988 */ /* 0x0007e40008000808 */
.L_x_31:
[----:B----4-:R-:W-:Y:S05]  /*0d70*/  BSYNC B3 ;  /* 0x0000000000037941 */ /* 0x010fea0003800000 */
.L_x_30:
[----:B------:R-:W-:Y:S04]  /*0d80*/  BSSY B4, `(.L_x_32) ;  /* 0x0000011000047945 */ /* 0x000fe80003800000 */
[----:B------:R-:W-:Y:S04]  /*0d90*/  BSSY B3, `(.L_x_33) ;  /* 0x000000e000037945 */ /* 0x000fe80003800000 */
[----:B------:R-:W-:Y:S05]  /*0da0*/  @P2 BRA `(.L_x_34) ;  /* 0x0000000000242947 */ /* 0x000fea0003800000 */
[----:B-1-3--:R-:W1:Y:S01]  /*0db0*/  LDS R2, [UR8+0x34] ;  /* 0x00003408ff027984 */ /* 0x00ae620008000800 */
[----:B------:R-:W-:-:S05]  /*0dc0*/  IMAD.MOV.U32 R3, RZ, RZ, 0x3f000000 ;  /* 0x3f000000ff037424 */ /* 0x000fca00078e00ff */
[----:B-1----:R-:W-:-:S05]  /*0dd0*/  LOP3.LUT R2, R2, 0xff000000, R3, 0xb8, !PT ;  /* 0xff00000002027812 */ /* 0x002fca00078eb803 */
[----:B------:R1:W-:Y:S01]  /*0de0*/  STS [UR8+0x34], R2 ;  /* 0x00003402ff007988 */ /* 0x0003e20008000808 */
[----:B------:R-:W-:Y:S05]  /*0df0*/  @P2 BRA `(.L_x_35) ;  /* 0x00000000001c2947 */ /* 0x000fea0003800000 */
[----:B-1----:R-:W1:Y:S01]  /*0e00*/  LDS R2, [UR8+0x38] ;  /* 0x00003808ff027984 */ /* 0x002e620008000800 */
[----:B------:R-:W-:-:S05]  /*0e10*/  IMAD.MOV.U32 R3, RZ, RZ, 0x3f ;  /* 0x0000003fff037424 */ /* 0x000fca00078e00ff */
[----:B-1----:R-:W-:-:S05]  /*0e20*/  LOP3.LUT R2, R2, 0xff, R3, 0xb8, !PT ;  /* 0x000000ff02027812 */ /* 0x002fca00078eb803 */
[----:B------:R4:W-:Y:S02]  /*0e30*/  STS [UR8+0x38], R2 ;  /* 0x00003802ff007988 */ /* 0x0009e40008000808 */
.L_x_34:
[----:B------:R-:W-:Y:S05]  /*0e40*/  @P2 BREAK B3 ;  /* 0x0000000000032942 */ /* 0x000fea0003800000 */
[----:B------:R-:W-:Y:S05]  /*0e50*/  @P2 BRA `(.L_x_36) ;  /* 0x00000000000c2947 */ /* 0x000fea0003800000 */
[----:B------:R1:W-:Y:S02]  /*0e60*/  STS [UR8+0x20], R5 ;  /* 0x00002005ff007988 */ /* 0x0003e40008000808 */
.L_x_35:
[----:B------:R-:W-:Y:S05]  /*0e70*/  BSYNC B3 ;  /* 0x0000000000037941 */ /* 0x000fea0003800000 */
.L_x_33:
[----:B------:R1:W-:Y:S02]  /*0e80*/  @!P2 STS [UR8+0x24], R4 ;  /* 0x00002404ff00a988 */ /* 0x0003e40008000808 */
.L_x_36:
[----:B------:R-:W-:Y:S05]  /*0e90*/  BSYNC B4 ;  /* 0x0000000000047941 */ /* 0x000fea0003800000 */
.L_x_32:
[----:B------:R-:W-:Y:S05]  /*0ea0*/  WARPSYNC.ALL ;  /* 0x0000000000007948 */ /* 0x000fea0003800000 */
[----:B------:R-:W-:Y:S04]  /*0eb0*/  BSSY B4, `(.L_x_37) ;  /* 0x000000e000047945 */ /* 0x000fe80003800000 */
[----:B------:R-:W-:Y:S05]  /*0ec0*/  @P2 BRA `(.L_x_38) ;  /* 0x0000000000302947 */ /* 0x000fea0003800000 */
[----:B------:R-:W5:Y:S01]  /*0ed0*/  LDS R3, [UR8+0x34] ;  /* 0x00003408ff037984 */ /* 0x000f620008000800 */
[----:B-1----:R-:W1:Y:S03]  /*0ee0*/  LDC.64 R4, c[0x0][0x248] ;  /* 0x00009200ff047b82 */ /* 0x002e660000000a00 */
[----:B---34-:R-:W3:Y:S01]  /*0ef0*/  LDS R2, [UR8+0x1c] ;  /* 0x00001c08ff027984 */ /* 0x018ee20008000800 */
[C---:B-1----:R-:W-:Y:S01]  /*0f00*/  SHF.L.U64.HI R5, R4.reuse, 0x1, R5 ;  /* 0x0000000104057819 */ /* 0x042fe20000010205 */
[----:B------:R-:W-:-:S03]  /*0f10*/  IMAD.SHL.U32 R4, R4, 0x2, RZ ;  /* 0x0000000204047824 */ /* 0x000fc600078e00ff */
[--C-:B------:R-:W-:Y:S02]  /*0f20*/  SHF.R.U32.HI R7, RZ, 0x4, R5.reuse ;  /* 0x00000004ff077819 */ /* 0x100fe40000011605 */
[----:B------:R-:W-:-:S05]  /*0f30*/  SHF.R.U64 R4, R4, 0x4, R5 ;  /* 0x0000000404047819 */ /* 0x000fca0000001205 */
[----:B------:R1:W-:Y:S01]  /*0f40*/  STS [UR8+0xc], R4 ;  /* 0x00000c04ff007988 */ /* 0x0003e20008000808 */
[----:B-----5:R-:W-:Y:S02]  /*0f50*/  LOP3.LUT R3, R3, 0x7, RZ, 0xb8, !PT ;  /* 0x0000000703037812 */ /* 0x020fe400078eb8ff */
[----:B---3--:R-:W-:-:S03]  /*0f60*/  LOP3.LUT R2, R2, 0xf, R7, 0xb8, !PT ;  /* 0x0000000f02027812 */ /* 0x008fc600078eb807 */
[----:B------:R1:W-:Y:S04]  /*0f70*/  STS [UR8+0x34], R3 ;  /* 0x00003403ff007988 */ /* 0x0003e80008000808 */
[----:B------:R1:W-:Y:S02]  /*0f80*/  STS [UR8+0x1c], R2 ;  /* 0x00001c02ff007988 */ /* 0x0003e40008000808 */
.L_x_38:
[----:B------:R-:W-:Y:S05]  /*0f90*/  BSYNC B4 ;  /* 0x0000000000047941 */ /* 0x000fea0003800000 */
.L_x_37:
[----:B------:R-:W-:Y:S04]  /*0fa0*/  BSSY B4, `(.L_x_39) ;  /* 0x000001a000047945 */ /* 0x000fe80003800000 */
[----:B------:R-:W-:Y:S04]  /*0fb0*/  BSSY B5, `(.L_x_40) ;  /* 0x0000015000057945 */ /* 0x000fe80003800000 */
[----:B------:R-:W-:Y:S05]  /*0fc0*/  @P2 BRA `(.L_x_41) ;  /* 0x0000000000202947 */ /* 0x000fea0003800000 */
[----:B-1-34-:R-:W1:Y:S02]  /*0fd0*/  LDS R2, [UR8+0x34] ;  /* 0x00003408ff027984 */ /* 0x01ae640008000800 */
[----:B-1----:R-:W-:-:S05]  /*0fe0*/  LOP3.LUT R2, R2, 0x38, RZ, 0xb8, !PT ;  /* 0x0000003802027812 */ /* 0x002fca00078eb8ff */
[----:B------:R1:W-:Y:S01]  /*0ff0*/  STS [UR8+0x34], R2 ;  /* 0x00003402ff007988 */ /* 0x0003e20008000808 */
[----:B------:R-:W-:Y:S05]  /*1000*/  @P2 BRA `(.L_x_42) ;  /* 0x0000000000202947 */ /* 0x000fea0003800000 */
[----:B-1----:R-:W1:Y:S01]  /*1010*/  LDS R2, [UR8+0x8] ;  /* 0x00000808ff027984 */ /* 0x002e620008000800 */
[----:B------:R-:W-:-:S05]  /*1020*/  IMAD.MOV.U32 R3, RZ, RZ, 0x780 ;  /* 0x00000780ff037424 */ /* 0x000fca00078e00ff */
[----:B-1----:R-:W-:-:S05]  /*1030*/  LOP3.LUT R2, R2, 0x500, R3, 0xd8, !PT ;  /* 0x0000050002027812 */ /* 0x002fca00078ed803 */
[----:B------:R1:W-:Y:S02]  /*1040*/  STS [UR8+0x8], R2 ;  /* 0x00000802ff007988 */ /* 0x0003e40008000808 */
.L_x_41:
[----:B------:R-:W-:Y:S05]  /*1050*/  @P2 BRA `(.L_x_43) ;  /* 0x0000000000282947 */ /* 0x000fea0003800000 */
[----:B-1-34-:R-:W1:Y:S02]  /*1060*/  LDS R2, [UR8+0x8] ;  /* 0x00000808ff027984 */ /* 0x01ae640008000800 */
[----:B-1----:R-:W-:-:S05]  /*1070*/  LOP3.LUT R2, R2, 0x1800, RZ, 0xb8, !PT ;  /* 0x0000180002027812 */ /* 0x002fca00078eb8ff */
[----:B------:R3:W-:Y:S02]  /*1080*/  STS [UR8+0x8], R2 ;  /* 0x00000802ff007988 */ /* 0x0007e40008000808 */
.L_x_42:
[----:B------:R-:W-:Y:S05]  /*1090*/  @P2 BREAK B5 ;  /* 0x0000000000052942 */ /* 0x000fea0003800000 */
[----:B------:R-:W-:Y:S05]  /*10a0*/  @P2 BRA `(.L_x_44) ;  /* 0x0000000000242947 */ /* 0x000fea0003800000 */
[----:B-1-3--:R-:W1:Y:S01]  /*10b0*/  LDS R2, [UR8+0x8] ;  /* 0x00000808ff027984 */ /* 0x00ae620008000800 */
[----:B------:R-:W-:-:S05]  /*10c0*/  IMAD.MOV.U32 R3, RZ, RZ, 0x6000 ;  /* 0x00006000ff037424 */ /* 0x000fca00078e00ff */
[----:B-1----:R-:W-:-:S04]  /*10d0*/  LOP3.LUT R2, R2, 0x6000, R3, 0xd8, !PT ;  /* 0x0000600002027812 */ /* 0x002fc800078ed803 */
[----:B------:R-:W-:-:S05]  /*10e0*/  LOP3.LUT R2, R2, 0x400000, RZ, 0xb8, !PT ;  /* 0x0040000002027812 */ /* 0x000fca00078eb8ff */
[----:B------:R1:W-:Y:S02]  /*10f0*/  STS [UR8+0x8], R2 ;  /* 0x00000802ff007988 */ /* 0x0003e40008000808 */
.L_x_43:
[----:B------:R-:W-:Y:S05]  /*1100*/  BSYNC B5 ;  /* 0x0000000000057941 */ /* 0x000fea0003800000 */
.L_x_40:
[----:B-1-34-:R-:W1:Y:S02]  /*1110*/  @!P2 LDS R2, [UR8+0x8] ;  /* 0x00000808ff02a984 */ /* 0x01ae640008000800 */
[----:B-1----:R-:W-:-:S05]  /*1120*/  @!P2 LOP3.LUT R2, R2, 0x8000, RZ, 0xb8, !PT ;  /* 0x000080000202a812 */ /* 0x002fca00078eb8ff */
[----:B------:R4:W-:Y:S02]  /*1130*/  @!P2 STS [UR8+0x8], R2 ;  /* 0x00000802ff00a988 */ /* 0x0009e40008000808 */
.L_x_44:
[----:B------:R-:W-:Y:S05]  /*1140*/  BSYNC B4 ;  /* 0x0000000000047941 */ /* 0x000fea0003800000 */
.L_x_39:
[----:B------:R-:W-:Y:S05]  /*1150*/  WARPSYNC.ALL ;  /* 0x0000000000007948 */ /* 0x000fea0003800000 */
[----:B------:R-:W-:-:S04]  /*1160*/  UIADD3 UR4, UR4, 0x100, URZ ;  /* 0x0000010004047890 */ /* 0x000fc8000fffe03f */
[----:B------:R-:W-:-:S04]  /*1170*/  UIADD3 UR24, UP0, UR4, UR24, URZ ;  /* 0x0000001804187290 */ /* 0x000fc8000ff1e03f */
[----:B------:R-:W-:Y:S01]  /*1180*/  ULEA.HI.X.SX32 UR25, UR4, UR25, 0x1, UP0 ;  /* 0x0000001904197291 */ /* 0x000fe200080f0e3f */
[----:B------:R-:W-:Y:S11]  /*1190*/  @P0 BRA `(.L_x_45) ;  /* 0x0000000000300947 */ /* 0x000ff60003800000 */
[----:B-1-34-:R-:W1:Y:S01]  /*11a0*/  S2R R2, SR_LANEID ;  /* 0x0000000000027919 */ /* 0x01ae620000000000 */
[----:B------:R-:W-:Y:S05]  /*11b0*/  WARPSYNC.ALL ;  /* 0x0000000000007948 */ /* 0x000fea0003800000 */
[----:B-1----:R-:W-:-:S05]  /*11c0*/  IMAD.SHL.U32 R4, R2, 0x4, RZ ;  /* 0x0000000402047824 */ /* 0x002fca00078e00ff */
[----:B------:R-:W1:Y:S01]  /*11d0*/  LDS R5, [R4+UR8] ;  /* 0x0000000804057984 */ /* 0x000e620008000800 */
[----:B------:R-:W-:Y:S01]  /*11e0*/  IADD3 R2, P1, R4, UR24, RZ ;  /* 0x0000001804027c10 */ /* 0x000fe2000ff3e0ff */
[----:B------:R-:W-:-:S04]  /*11f0*/  UMOV UR4, UR24 ;  /* 0x0000001800047c82 */ /* 0x000fc80008000000 */
[----:B------:R-:W-:Y:S01]  /*1200*/  IMAD.X R3, RZ, RZ, UR25, P1 ;  /* 0x00000019ff037e24 */ /* 0x000fe200088e06ff */
[----:B------:R-:W-:-:S04]  /*1210*/  UMOV UR5, UR25 ;  /* 0x0000001900057c82 */ /* 0x000fc80008000000 */
[----:B-1----:R1:W3:Y:S01]  /*1220*/  ATOMG.E.EXCH.STRONG.GPU PT, RZ, [R2], R5 ;  /* 0x0000000502ff73a8 */ /* 0x0022e200041ee100 */
[----:B------:R-:W-:-:S04]  /*1230*/  DEPBAR {5,4,3,2,1,0} ;  /* 0x0000003f0000791a */ /* 0x000fc80000000000 */
[----:B------:R1:W-:Y:S01]  /*1240*/  UTMACCTL.IV [UR4] ;  /* 0x00000000040079b9 */ /* 0x0003e20008000000 */
[----:B------:R-:W-:Y:S01]  /*1250*/  NOP ;  /* 0x0000000000007918 */ /* 0x000fe20000000000 */
.L_x_45:
[----:B------:R-:W-:Y:S05]  /*1260*/  @P0 BRA `(.L_x_46) ;  /* 0x00000000000c0947 */ /* 0x000fea0003800000 */
[----:B------:R0:W-:Y:S01]  /*1270*/  UTMACMDFLUSH ;  /* 0x00000000000079b7 */ /* 0x0001e20000000000 */
[----:B------:R-:W-:Y:S05]  /*1280*/  @P0 BRA `(.L_x_46) ;  /* 0x0000000000040947 */ /* 0x000fea0003800000 */
[----:B------:R-:W-:-:S04]  /*1290*/  DEPBAR.LE SB0, 0x0 ;  /* 0x000080000000791a */ /* 0x000fc80000000000 */
.L_x_46:
[----:B------:R-:W-:Y:S05]  /*12a0*/  WARPSYNC.ALL ;  /* 0x0000000000007948 */ /* 0x000fea0003800000 */
[----:B---3--:R-:W-:Y:S01]  /*12b0*/  BAR.SYNC.DEFER_BLOCKING 0x0 ;  /* 0x0000000000007b1d */ /* 0x008fe20000010000 */
[----:B------:R-:W-:Y:S01]  /*12c0*/  ISETP.GT.AND P0, PT, R12, RZ, PT ;  /* 0x000000ff0c00720c */ /* 0x000fe20003f04270 */
[----:B------:R-:W-:Y:S02]  /*12d0*/  USHF.L.U32 UR11, UR9, 0x8, URZ ;  /* 0x00000008090b7899 */ /* 0x000fe4000800063f */
[----:B------:R-:W-:Y:S02]  /*12e0*/  USHF.L.U32 UR23, UR7, 0x6, URZ ;  /* 0x0000000607177899 */ /* 0x000fe4000800063f */
[----:B------:R-:W-:Y:S01]  /*12f0*/  VOTEU.ALL UP0, P2 ;  /* 0x00000000003f7886 */ /* 0x000fe20001000000 */
[----:B-1----:R-:W-:-:S04]  /*1300*/  UMOV UR4, 0x1 ;  /* 0x0000000100047882 */ /* 0x002fc80000000000 */
[----:B------:R-:W-:-:S04]  /*1310*/  @!UP0 UIADD3 UR4, -UR4, 0x100000, URZ ;  /* 0x0010000004048890 */ /* 0x000fc8000fffe13f */
[----:B------:R-:W-:Y:S02]  /*1320*/  @!UP0 USHF.L.U32 UR5, UR4, 0xb, URZ ;  /* 0x0000000b04058899 */ /* 0x000fe4000800063f */
[----:B------:R-:W-:Y:S01]  /*1330*/  @!UP0 USHF.L.U32 UR4, UR4, 0x1, URZ ;  /* 0x0000000104048899 */ /* 0x000fe2000800063f */
[----:B------:R-:W-:Y:S01]  /*1340*/  VOTEU.ALL UP0, P2 ;  /* 0x00000000003f7886 */ /* 0x000fe20001000000 */
[----:B------:R-:W1:Y:S10]  /*1350*/  FENCE.VIEW.ASYNC.S ;  /* 0x00000000000073c6 */ /* 0x000e740000000000 */
[----:B-1----:R1:W3:Y:S01]  /*1360*/  @!UP0 SYNCS.EXCH.64 URZ, [UR8+0x5000], UR4 ;  /* 0x00500004083f85b2 */ /* 0x0022e20008000100 */
[----:B------:R-:W-:Y:S05]  /*1370*/  @P0 BRA `(.L_x_47) ;  /* 0x0000000000880947 */ /* 0x000fea0003800000 */
[----:B----4-:R-:W-:Y:S02]  /*1380*/  SHF.R.U32.HI R2, RZ, 0x5, R0 ;  /* 0x00000005ff027819 */ /* 0x010fe40000011600 */
[----:B------:R-:W-:Y:S02]  /*1390*/  CS2R R24, SRZ ;  /* 0x0000000000187805 */ /* 0x000fe4000001ff00 */
[----:B------:R-:W-:Y:S02]  /*13a0*/  CS2R R26, SRZ ;  /* 0x00000000001a7805 */ /* 0x000fe4000001ff00 */
[----:B------:R-:W-:Y:S02]  /*13b0*/  CS2R R28, SRZ ;  /* 0x00000000001c7805 */ /* 0x000fe4000001ff00 */
[----:B------:R-:W-:Y:S02]  /*13c0*/  CS2R R30, SRZ ;  /* 0x00000000001e7805 */ /* 0x000fe4000001ff00 */
[----:B------:R-:W-:-:S02]  /*13d0*/  CS2R R32, SRZ ;  /* 0x0000000000207805 */ /* 0x000fc4000001ff00 */
[----:B------:R-:W-:Y:S02]  /*13e0*/  CS2R R34, SRZ ;  /* 0x0000000000227805 */ /* 0x000fe4000001ff00 */
        /* <DEDUP_REMOVED lines=25> */
[----:B------:R-:W-:Y:S01]  /*1580*/  CS2R R86, SRZ ;  /* 0x0000000000567805 */ /* 0x000fe2000001ff00 */
[----:B------:R-:W-:Y:S06]  /*1590*/  BRA `(.L_x_48) ;  /* 0x00000004007c7947 */ /* 0x000fec0003800000 */
.L_x_47:
[----:B-1----:R-:W-:Y:S01]  /*15a0*/  UIADD3 UR4, UR8, 0x4000, URZ ;  /* 0x0000400008047890 */ /* 0x002fe2000fffe03f */
[----:B----4-:R-:W-:Y:S02]  /*15b0*/  SHF.R.U32.HI R2, RZ, 0x5, R0 ;  /* 0x00000005ff027819 */ /* 0x010fe40000011600 */
[----:B------:R-:W-:Y:S02]  /*15c0*/  CS2R R24, SRZ ;  /* 0x0000000000187805 */ /* 0x000fe4000001ff00 */
[----:B------:R-:W-:Y:S01]  /*15d0*/  CS2R R26, SRZ ;  /* 0x00000000001a7805 */ /* 0x000fe2000001ff00 */
[----:B------:R-:W-:Y:S01]  /*15e0*/  USHF.R.U32.HI UR4, URZ, 0x4, UR4 ;  /* 0x000000043f047899 */ /* 0x000fe20008011604 */
[----:B------:R-:W-:Y:S02]  /*15f0*/  CS2R R28, SRZ ;  /* 0x00000000001c7805 */ /* 0x000fe4000001ff00 */
[----:B------:R-:W-:Y:S02]  /*1600*/  CS2R R30, SRZ ;  /* 0x00000000001e7805 */ /* 0x000fe4000001ff00 */
[----:B------:R-:W-:Y:S01]  /*1610*/  CS2R R32, SRZ ;  /* 0x0000000000207805 */ /* 0x000fe2000001ff00 */
[----:B------:R-:W-:Y:S01]  /*1620*/  USGXT.U32 UR4, UR4, 0xe ;  /* 0x0000000e0404789a */ /* 0x000fe20008000000 */
        /* <DEDUP_REMOVED lines=26> */
[----:B------:R-:W-:Y:S01]  /*17d0*/  CS2R R86, SRZ ;  /* 0x0000000000567805 */ /* 0x000fe2000001ff00 */
[----:B------:R-:W-:Y:S01]  /*17e0*/  UMOV UR12, 0xfffffffe ;  /* 0xfffffffe000c7882 */ /* 0x000fe20000000000 */
[----:B------:R-:W-:Y:S01]  /*17f0*/  UMOV UR13, 0x7fffffdf ;  /* 0x7fffffdf000d7882 */ /* 0x000fe20000000000 */
[----:B------:R-:W-:Y:S01]  /*1800*/  UMOV UR5, URZ ;  /* 0x0000003f00057c82 */ /* 0x000fe20008000000 */
[----:B------:R-:W-:Y:S01]  /*1810*/  UMOV UR22, URZ ;  /* 0x0000003f00167c82 */ /* 0x000fe20008000000 */
[----:B------:R-:W-:-:S12]  /*1820*/  UIADD3.64 UR12, UR4, -UR12, URZ ;  /* 0x8000000c040c7297 */ /* 0x000fd8000fffe03f */
.L_x_50:
[----:B---3--:R-:W-:Y:S01]  /*1830*/  BAR.SYNC.DEFER_BLOCKING 0x0 ;  /* 0x0000000000007b1d */ /* 0x008fe20000010000 */
[----:B------:R-:W-:Y:S01]  /*1840*/  ELECT P1, URZ, PT ;  /* 0x00000000003f782f */ /* 0x000fe20003820000 */
[----:B------:R-:W-:Y:S01]  /*1850*/  @!P2 IMAD.MOV.U32 R3, RZ, RZ, 0x5000 ;  /* 0x00005000ff03a424 */ /* 0x000fe200078e00ff */
[----:B------:R-:W-:Y:S02]  /*1860*/  ELECT P0, URZ, PT ;  /* 0x00000000003f782f */ /* 0x000fe40003800000 */
[C---:B------:R-:W-:Y:S01]  /*1870*/  ISETP.LT.U32.AND P1, PT, R6.reuse, 0x20, P1 ;  /* 0x000000200600780c */ /* 0x040fe20000f21070 */
[----:B------:R-:W-:Y:S01]  /*1880*/  UMOV UR10, UR22 ;  /* 0x00000016000a7c82 */ /* 0x000fe20008000000 */
[----:B------:R-:W-:-:S11]  /*1890*/  ISETP.LT.U32.AND P0, PT, R6, 0x20, P0 ;  /* 0x000000200600780c */ /* 0x000fd60000701070 */
[----:B------:R-:W-:Y:S01]  /*18a0*/  VOTEU.ANY UP0, P1 ;  /* 0x00000000003f7886 */ /* 0x000fe20000800100 */
[----:B------:R-:W-:Y:S01]  /*18b0*/  VOTEU.ANY UP2, P1 ;  /* 0x00000000003f7886 */ /* 0x000fe20000840100 */
[----:B------:R-:W-:Y:S01]  /*18c0*/  VOTEU.ANY UP1, P0 ;  /* 0x00000000003f7886 */ /* 0x000fe20000020100 */
[----:B------:R-:W-:Y:S02]  /*18d0*/  VOTEU.ANY UP3, P0 ;  /* 0x00000000003f7886 */ /* 0x000fe40000060100 */
[----:B------:R-:W-:Y:S02]  /*18e0*/  @UP0 UIADD3 UR20, UR8, 0x4000, URZ ;  /* 0x0000400008140890 */ /* 0x000fe4000fffe03f */
[----:B------:R1:W-:Y:S01]  /*18f0*/  @!P2 SYNCS.ARRIVE.TRANS64 RZ, [UR8+0x5000], R3 ;  /* 0x00500003ffffa9a7 */ /* 0x0003e20008000008 */
[----:B------:R-:W-:Y:S01]  /*1900*/  @UP0 UIADD3 UR21, UR8, 0x5000, URZ ;  /* 0x0000500008150890 */ /* 0x000fe2000fffe03f */
[----:B------:R-:W-:Y:S01]  /*1910*/  @UP0 UMOV UR6, UR16 ;  /* 0x0000001000060c82 */ /* 0x000fe20008000000 */
[----:B------:R-:W-:Y:S01]  /*1920*/  @UP0 UMOV UR7, UR17 ;  /* 0x0000001100070c82 */ /* 0x000fe20008000000 */
[----:B------:R-:W-:Y:S01]  /*1930*/  BAR.SYNC.DEFER_BLOCKING 0x0 ;  /* 0x0000000000007b1d */ /* 0x000fe20000010000 */
[----:B------:R-:W-:Y:S01]  /*1940*/  @UP1 UIADD3 UR9, UR8, 0x5000, URZ ;  /* 0x0000500008091890 */ /* 0x000fe2000fffe03f */
[----:B-1----:R-:W-:-:S04]  /*1950*/  SHF.L.U32 R3, R9, 0x1f, RZ ;  /* 0x0000001f09037819 */ /* 0x002fc800000006ff */
[----:B------:R-:W-:Y:S01]  /*1960*/  @UP1 UMOV UR14, UR18 ;  /* 0x00000012000e1c82 */ /* 0x000fe20008000000 */
[----:B------:R-:W-:Y:S01]  /*1970*/  @UP1 UMOV UR15, UR19 ;  /* 0x00000013000f1c82 */ /* 0x000fe20008000000 */
[----:B------:R1:W-:Y:S01]  /*1980*/  @UP2 UTMALDG.2D [UR20], [UR6] ;  /* 0x00000014060025b4 */ /* 0x0003e20008008000 */
[----:B------:R3:W-:Y:S06]  /*1990*/  MEMBAR.ALL.CTA ;  /* 0x0000000000007992 */ /* 0x0007ec0000008000 */
[----:B---3--:R-:W3:Y:S02]  /*19a0*/  FENCE.VIEW.ASYNC.S ;  /* 0x00000000000073c6 */ /* 0x008ee40000000000 */
[----:B---3--:R-:W-:Y:S06]  /*19b0*/  BAR.SYNC.DEFER_BLOCKING 0x0 ;  /* 0x0000000000007b1d */ /* 0x008fec0000010000 */
[----:B------:R1:W-:Y:S02]  /*19c0*/  @UP3 UTMALDG.2D [UR8], [UR14] ;  /* 0x000000080e0035b4 */ /* 0x0003e40008008000 */
[----:B------:R-:W-:Y:S06]  /*19d0*/  BAR.SYNC.DEFER_BLOCKING 0x0 ;  /* 0x0000000000007b1d */ /* 0x000fec0000010000 */
[----:B------:R-:W3:Y:S02]  /*19e0*/  SYNCS.PHASECHK.TRANS64.TRYWAIT P0, [UR8+0x5000], R3 ;  /* 0x00500003ff0075a7 */ /* 0x000ee40008000148 */
[----:B-1-3--:R-:W-:Y:S05]  /*19f0*/  @!P0 BRA `(.L_x_49) ;  /* 0x0000000400988947 */ /* 0x00afea0003800000 */
.L_x_51:
[----:B------:R-:W1:Y:S01]  /*1a00*/  SHFL.IDX PT, R3, R2, RZ, 0x1f ;  /* 0x00001fff02037589 */ /* 0x000e6200000e0000 */
[----:B------:R-:W-:Y:S01]  /*1a10*/  WARPGROUP.ARRIVE ;  /* 0x00000000000079c5 */ /* 0x000fe20000000000 */
[----:B------:R-:W-:Y:S01]  /*1a20*/  UMOV UR28, UR4 ;  /* 0x00000004001c7c82 */ /* 0x000fe20008000000 */
[----:B------:R-:W-:Y:S01]  /*1a30*/  UMOV UR29, 0x80000020 ;  /* 0x80000020001d7882 */ /* 0x000fe20000000000 */
[----:B------:R-:W-:Y:S01]  /*1a40*/  UMOV UR31, 0x80000020 ;  /* 0x80000020001f7882 */ /* 0x000fe20000000000 */
[----:B------:R-:W-:Y:S01]  /*1a50*/  UMOV UR14, 0xfffffffe ;  /* 0xfffffffe000e7882 */ /* 0x000fe20000000000 */
[----:B------:R-:W-:Y:S01]  /*1a60*/  UMOV UR15, 0x7fffffdf ;  /* 0x7fffffdf000f7882 */ /* 0x000fe20000000000 */
[----:B------:R-:W-:Y:S01]  /*1a70*/  UMOV UR7, URZ ;  /* 0x0000003f00077c82 */ /* 0x000fe20008000000 */
[----:B------:R-:W-:Y:S01]  /*1a80*/  UIADD3 UR22, UR22, 0x20, URZ ;  /* 0x0000002016167890 */ /* 0x000fe2000fffe03f */
[----:B------:R-:W-:Y:S02]  /*1a90*/  LOP3.LUT R9, R9, 0x1, RZ, 0x3c, !PT ;  /* 0x0000000109097812 */ /* 0x000fe400078e3cff */
[----:B-1----:R-:W-:-:S02]  /*1aa0*/  R2UR UR6, R3 ;  /* 0x00000000030672ca */ /* 0x002fc400000e0000 */
[----:B------:R-:W1:Y:S11]  /*1ab0*/  LDC R3, c[0x0][0x230] ;  /* 0x00008c00ff037b82 */ /* 0x000e760000000800 */
[----:B------:R-:W-:-:S04]  /*1ac0*/  USHF.L.U32 UR6, UR6, 0x7, URZ ;  /* 0x0000000706067899 */ /* 0x000fc8000800063f */
[----:B------:R-:W-:-:S04]  /*1ad0*/  ULOP3.LUT UR6, UR6, 0x200, URZ, 0xc0, !UPT ;  /* 0x0000020006067892 */ /* 0x000fc8000f8ec03f */
[----:B------:R-:W-:-:S04]  /*1ae0*/  ULEA.HI UR6, UR8, UR6, URZ, 0x1c ;  /* 0x0000000608067291 */ /* 0x000fc8000f8fe03f */
[----:B------:R-:W-:Y:S01]  /*1af0*/  ULOP3.LUT UR6, UR6, 0x3fff, URZ, 0xc0, !UPT ;  /* 0x00003fff06067892 */ /* 0x000fe2000f8ec03f */
[----:B-1----:R-:W-:-:S03]  /*1b00*/  ISETP.LE.AND P0, PT, R3, UR22, PT ;  /* 0x0000001603007c0c */ /* 0x002fc6000bf03270 */
[----:B------:R-:W-:-:S03]  /*1b10*/  UIADD3.64 UR14, UR6, -UR14, URZ ;  /* 0x8000000e060e7297 */ /* 0x000fc6000fffe03f */
[----:B------:R-:W-:Y:S02]  /*1b20*/  UMOV UR30, UR6 ;  /* 0x00000006001e7c82 */ /* 0x000fe40008000000 */
[----:B------:R-:W-:Y:S03]  /*1b30*/  HGMMA.64x128x16.F32.BF16 R24, gdesc[UR28], R24, gsb0 ;  /* 0x01e000001c1879f0 */ /* 0x000fe60008001818 */
[----:B------:R-:W-:Y:S02]  /*1b40*/  WARPGROUP.DEPBAR.LE gsb0, 0x0 ;  /* 0x00008000000079c5 */ /* 0x000fe40000010000 */
[----:B------:R-:W-:-:S07]  /*1b50*/  WARPGROUP.ARRIVE ;  /* 0x00000000000079c5 */ /* 0x000fce0000000000 */
[----:B------:R-:W-:Y:S03]  /*1b60*/  HGMMA.64x128x16.F32.BF16 R24, gdesc[UR12], R24, gsb0 ;  /* 0x01e000000c1879f0 */ /* 0x000fe60008001818 */
[----:B------:R-:W-:Y:S02]  /*1b70*/  WARPGROUP.DEPBAR.LE gsb0, 0x0 ;  /* 0x00008000000079c5 */ /* 0x000fe40000010000 */
[----:B------:R-:W-:Y:S05]  /*1b80*/  @!P0 BRA `(.L_x_50) ;  /* 0xfffffffc00288947 */ /* 0x000fea000383ffff */
.L_x_48:
[----:B---3--:R-:W-:Y:S01]  /*1b90*/  BAR.SYNC.DEFER_BLOCKING 0x0 ;  /* 0x0000000000007b1d */ /* 0x008fe20000010000 */
[----:B------:R-:W-:Y:S01]  /*1ba0*/  IMAD.SHL.U32 R3, R0, 0x80, RZ ;  /* 0x0000008000037824 */ /* 0x000fe200078e00ff */
[----:B------:R-:W-:Y:S01]  /*1bb0*/  LOP3.LUT R2, R2, 0x3, RZ, 0xc0, !PT ;  /* 0x0000000302027812 */ /* 0x000fe200078ec0ff */
[----:B------:R-:W-:Y:S01]  /*1bc0*/  IMAD.SHL.U32 R4, R0, 0x40, RZ ;  /* 0x0000004000047824 */ /* 0x000fe200078e00ff */
[----:B------:R-:W-:Y:S02]  /*1bd0*/  F2FP.BF16.F32.PACK_AB R24, R25, R24 ;  /* 0x000000181918723e */ /* 0x000fe400000010ff */
[----:B------:R-:W-:Y:S02]  /*1be0*/  ELECT P0, URZ, PT ;  /* 0x00000000003f782f */ /* 0x000fe40003800000 */
[----:B------:R-:W-:Y:S01]  /*1bf0*/  LOP3.LUT R3, R3, 0x4780, RZ, 0xc0, !PT ;  /* 0x0000478003037812 */ /* 0x000fe200078ec0ff */
[----:B------:R-:W-:Y:S01]  /*1c00*/  UMOV UR14, UR23 ;  /* 0x00000017000e7c82 */ /* 0x000fe20008000000 */
[----:B------:R-:W-:-:S02]  /*1c10*/  R2UR UR12, R2 ;  /* 0x00000000020c72ca */ /* 0x000fc400000e0000 */
[----:B------:R-:W-:Y:S01]  /*1c20*/  LOP3.LUT R4, R3, 0x1800, R4, 0xf8, !PT ;  /* 0x0000180003047812 */ /* 0x000fe200078ef804 */
[----:B------:R-:W-:Y:S01]  /*1c30*/  IMAD.SHL.U32 R3, R0, 0x10, RZ ;  /* 0x0000001000037824 */ /* 0x000fe200078e00ff */
[----:B------:R-:W-:Y:S02]  /*1c40*/  F2FP.BF16.F32.PACK_AB R25, R27, R26 ;  /* 0x0000001a1b19723e */ /* 0x000fe400000010ff */
[----:B------:R-:W-:Y:S02]  /*1c50*/  F2FP.BF16.F32.PACK_AB R56, R57, R56 ;  /* 0x000000383938723e */ /* 0x000fe400000010ff */
[----:B------:R-:W-:Y:S02]  /*1c60*/  LOP3.LUT R3, R3, 0x70, RZ, 0xc0, !PT ;  /* 0x0000007003037812 */ /* 0x000fe400078ec0ff */
[----:B------:R-:W-:Y:S02]  /*1c70*/  F2FP.BF16.F32.PACK_AB R26, R29, R28 ;  /* 0x0000001c1d1a723e */ /* 0x000fe400000010ff */
[----:B------:R-:W-:Y:S01]  /*1c80*/  LOP3.LUT R3, R3, 0x10, R0, 0x78, !PT ;  /* 0x0000001003037812 */ /* 0x000fe200078e7800 */
[----:B------:R-:W-:Y:S01]  /*1c90*/  ULEA UR13, UR12, UR11, 0x6 ;  /* 0x0000000b0c0d7291 */ /* 0x000fe2000f8e303f */
[----:B------:R-:W-:Y:S01]  /*1ca0*/  F2FP.BF16.F32.PACK_AB R27, R31, R30 ;  /* 0x0000001e1f1b723e */ /* 0x000fe200000010ff */
[----:B------:R-:W-:-:S02]  /*1cb0*/  ULEA UR12, UR12, UR8, 0xd ;  /* 0x000000080c0c7291 */ /* 0x000fc4000f8e683f */
[----:B------:R-:W3:Y:S01]  /*1cc0*/  @!P2 SYNCS.CCTL.IV [UR8+0x5000] ;  /* 0x00500000ff00a9b1 */ /* 0x000ee20008000008 */
[----:B------:R-:W-:Y:S02]  /*1cd0*/  LOP3.LUT R3, R4, R3, RZ, 0xfc, !PT ;  /* 0x0000000304037212 */ /* 0x000fe400078efcff */
[----:B------:R-:W-:Y:S02]  /*1ce0*/  F2FP.BF16.F32.PACK_AB R32, R33, R32 ;  /* 0x000000202120723e */ /* 0x000fe400000010ff */
[C---:B------:R-:W-:Y:S01]  /*1cf0*/  LOP3.LUT R2, R3.reuse, 0x20, RZ, 0x3c, !PT ;  /* 0x0000002003027812 */ /* 0x040fe200078e3cff */
[C---:B------:R-:W-:Y:S01]  /*1d00*/  VIADD R0, R3.reuse, UR8 ;  /* 0x0000000803007c36 */ /* 0x040fe20008000000 */
[----:B---3--:R-:W-:Y:S01]  /*1d10*/  BAR.SYNC.DEFER_BLOCKING 0x0 ;  /* 0x0000000000007b1d */ /* 0x008fe20000010000 */
[----:B------:R-:W-:Y:S02]  /*1d20*/  LOP3.LUT R4, R3, 0x40, RZ, 0x3c, !PT ;  /* 0x0000004003047812 */ /* 0x000fe400078e3cff */
[----:B------:R-:W-:Y:S01]  /*1d30*/  F2FP.BF16.F32.PACK_AB R57, R59, R58 ;  /* 0x0000003a3b39723e */ /* 0x000fe200000010ff */
[----:B------:R-:W-:Y:S01]  /*1d40*/  VIADD R2, R2, UR8 ;  /* 0x0000000802027c36 */ /* 0x000fe20008000000 */
[----:B------:R-:W-:Y:S01]  /*1d50*/  F2FP.BF16.F32.PACK_AB R33, R35, R34 ;  /* 0x000000222321723e */ /* 0x000fe200000010ff */
[----:B------:R-:W-:Y:S01]  /*1d60*/  VIADD R4, R4, UR8 ;  /* 0x0000000804047c36 */ /* 0x000fe20008000000 */
[----:B------:R-:W-:-:S02]  /*1d70*/  F2FP.BF16.F32.PACK_AB R58, R61, R60 ;  /* 0x0000003c3d3a723e */ /* 0x000fc400000010ff */
[----:B------:R-:W-:Y:S02]  /*1d80*/  F2FP.BF16.F32.PACK_AB R59, R63, R62 ;  /* 0x0000003e3f3b723e */ /* 0x000fe400000010ff */
[----:B------:R-:W-:Y:S02]  /*1d90*/  F2FP.BF16.F32.PACK_AB R64, R65, R64 ;  /* 0x000000404140723e */ /* 0x000fe400000010ff */
[----:B------:R-:W-:Y:S02]  /*1da0*/  LOP3.LUT R3, R3, 0x60, RZ, 0x3c, !PT ;  /* 0x0000006003037812 */ /* 0x000fe400078e3cff */
[----:B------:R-:W-:Y:S02]  /*1db0*/  F2FP.BF16.F32.PACK_AB R34, R37, R36 ;  /* 0x000000242522723e */ /* 0x000fe400000010ff */
[----:B------:R-:W-:Y:S01]  /*1dc0*/  F2FP.BF16.F32.PACK_AB R35, R39, R38 ;  /* 0x000000262723723e */ /* 0x000fe200000010ff */
[----:B------:R-:W-:Y:S01]  /*1dd0*/  VIADD R3, R3, UR8 ;  /* 0x0000000803037c36 */ /* 0x000fe20008000000 */
[----:B------:R-:W-:-:S02]  /*1de0*/  F2FP.BF16.F32.PACK_AB R40, R41, R40 ;  /* 0x000000282928723e */ /* 0x000fc400000010ff */
[----:B------:R-:W-:Y:S02]  /*1df0*/  F2FP.BF16.F32.PACK_AB R65, R67, R66 ;  /* 0x000000424341723e */ /* 0x000fe400000010ff */
[----:B------:R-:W-:Y:S01]  /*1e00*/  F2FP.BF16.F32.PACK_AB R41, R43, R42 ;  /* 0x0000002a2b29723e */ /* 0x000fe200000010ff */
[----:B------:R-:W-:Y:S01]  /*1e10*/  STSM.16.M88.4 [R0], R24 ;  /* 0x0000001800007844 */ /* 0x000fe20000000200 */
[----:B------:R-:W-:Y:S02]  /*1e20*/  F2FP.BF16.F32.PACK_AB R66, R69, R68 ;  /* 0x000000444542723e */ /* 0x000fe400000010ff */
[----:B------:R-:W-:Y:S01]  /*1e30*/  F2FP.BF16.F32.PACK_AB R67, R71, R70 ;  /* 0x000000464743723e */ /* 0x000fe200000010ff */
[----:B------:R-:W-:Y:S01]  /*1e40*/  STSM.16.M88.4 [R0+0x2000], R56 ;  /* 0x0020003800007844 */ /* 0x000fe20000000200 */
[----:B------:R-:W-:Y:S02]  /*1e50*/  F2FP.BF16.F32.PACK_AB R72, R73, R72 ;  /* 0x000000484948723e */ /* 0x000fe400000010ff */
[----:B------:R-:W-:Y:S01]  /*1e60*/  F2FP.BF16.F32.PACK_AB R42, R45, R44 ;  /* 0x0000002c2d2a723e */ /* 0x000fe200000010ff */
[----:B------:R-:W-:Y:S01]  /*1e70*/  STSM.16.M88.4 [R2], R32 ;  /* 0x0000002002007844 */ /* 0x000fe20000000200 */
[----:B------:R-:W-:-:S02]  /*1e80*/  F2FP.BF16.F32.PACK_AB R43, R47, R46 ;  /* 0x0000002e2f2b723e */ /* 0x000fc400000010ff */
[----:B------:R-:W-:Y:S01]  /*1e90*/  F2FP.BF16.F32.PACK_AB R48, R49, R48 ;  /* 0x000000303130723e */ /* 0x000fe200000010ff */
[----:B------:R-:W-:Y:S01]  /*1ea0*/  STSM.16.M88.4 [R2+0x2000], R64 ;  /* 0x0020004002007844 */ /* 0x000fe20000000200 */
[----:B------:R-:W-:Y:S02]  /*1eb0*/  F2FP.BF16.F32.PACK_AB R73, R75, R74 ;  /* 0x0000004a4b49723e */ /* 0x000fe400000010ff */
[----:B------:R-:W-:Y:S01]  /*1ec0*/  F2FP.BF16.F32.PACK_AB R49, R51, R50 ;  /* 0x000000323331723e */ /* 0x000fe200000010ff */
[----:B------:R-:W-:Y:S01]  /*1ed0*/  STSM.16.M88.4 [R4], R40 ;  /* 0x0000002804007844 */ /* 0x000fe20000000200 */
[----:B------:R-:W-:Y:S02]  /*1ee0*/  F2FP.BF16.F32.PACK_AB R74, R77, R76 ;  /* 0x0000004c4d4a723e */ /* 0x000fe400000010ff */
[----:B------:R-:W-:Y:S02]  /*1ef0*/  F2FP.BF16.F32.PACK_AB R75, R79, R78 ;  /* 0x0000004e4f4b723e */ /* 0x000fe400000010ff */
[----:B------:R-:W-:-:S02]  /*1f00*/  F2FP.BF16.F32.PACK_AB R80, R81, R80 ;  /* 0x000000505150723e */ /* 0x000fc400000010ff */
[----:B------:R-:W-:Y:S01]  /*1f10*/  F2FP.BF16.F32.PACK_AB R50, R53, R52 ;  /* 0x000000343532723e */ /* 0x000fe200000010ff */
[----:B------:R-:W-:Y:S01]  /*1f20*/  STSM.16.M88.4 [R4+0x2000], R72 ;  /* 0x0020004804007844 */ /* 0x000fe20000000200 */
[----:B------:R-:W-:Y:S02]  /*1f30*/  F2FP.BF16.F32.PACK_AB R51, R55, R54 ;  /* 0x000000363733723e */ /* 0x000fe400000010ff */
[----:B------:R-:W-:Y:S02]  /*1f40*/  F2FP.BF16.F32.PACK_AB R81, R83, R82 ;  /* 0x000000525351723e */ /* 0x000fe400000010ff */
[----:B------:R-:W-:Y:S01]  /*1f50*/  F2FP.BF16.F32.PACK_AB R82, R85, R84 ;  /* 0x000000545552723e */ /* 0x000fe200000010ff */
[----:B------:R-:W-:Y:S01]  /*1f60*/  STSM.16.M88.4 [R3], R48 ;  /* 0x0000003003007844 */ /* 0x000fe20000000200 */
[----:B------:R-:W-:Y:S02]  /*1f70*/  F2FP.BF16.F32.PACK_AB R83, R87, R86 ;  /* 0x000000565753723e */ /* 0x000fe400000010ff */
[----:B------:R-:W-:-:S03]  /*1f80*/  ISETP.LT.U32.AND P0, PT, R6, 0x80, P0 ;  /* 0x000000800600780c */ /* 0x000fc60000701070 */
[----:B------:R-:W-:Y:S01]  /*1f90*/  STSM.16.M88.4 [R3+0x2000], R80 ;  /* 0x0020005003007844 */ /* 0x000fe20000000200 */
[----:B------:R3:W-:Y:S06]  /*1fa0*/  MEMBAR.ALL.CTA ;  /* 0x0000000000007992 */ /* 0x0007ec0000008000 */
[----:B---3--:R-:W3:Y:S03]  /*1fb0*/  FENCE.VIEW.ASYNC.S ;  /* 0x00000000000073c6 */ /* 0x008ee60000000000 */
[----:B---3--:R-:W-:Y:S01]  /*1fc0*/  VOTEU.ANY UP0, P0 ;  /* 0x00000000003f7886 */ /* 0x008fe20000000100 */
[----:B------:R-:W-:-:S04]  /*1fd0*/  VOTEU.ANY UP1, P0 ;  /* 0x00000000003f7886 */ /* 0x000fc80000020100 */
[----:B-1----:R-:W-:Y:S01]  /*1fe0*/  @UP0 UMOV UR4, UR24 ;  /* 0x0000001800040c82 */ /* 0x002fe20008000000 */
[----:B------:R-:W-:Y:S01]  /*1ff0*/  @UP0 UMOV UR5, UR25 ;  /* 0x0000001900050c82 */ /* 0x000fe20008000000 */
[----:B------:R-:W-:Y:S06]  /*2000*/  BAR.SYNC.DEFER_BLOCKING 0x0 ;  /* 0x0000000000007b1d */ /* 0x000fec0000010000 */
[----:B------:R1:W-:Y:S01]  /*2010*/  @UP1 UTMASTG.2D [UR12], [UR4] ;  /* 0x0000000c040013b5 */ /* 0x0003e20008008000 */
[----:B------:R0:W-:Y:S01]  /*2020*/  UTMACMDFLUSH ;  /* 0x00000000000079b7 */ /* 0x0001e20000000000 */
[----:B------:R-:W-:-:S04]  /*2030*/  DEPBAR.LE SB0, 0x0 ;  /* 0x000080000000791a */ /* 0x000fc80000000000 */
[----:B------:R-:W-:Y:S06]  /*2040*/  BAR.SYNC.DEFER_BLOCKING 0x0 ;  /* 0x0000000000007b1d */ /* 0x000fec0000010000 */
[----:B-1----:R-:W-:Y:S05]  /*2050*/  EXIT ;  /* 0x000000000000794d */ /* 0x002fea0003800000 */
.L_x_49:
[----:B------:R-:W1:Y:S02]  /*2060*/  SYNCS.PHASECHK.TRANS64.TRYWAIT P0, [UR8+0x5000], R3 ;  /* 0x00500003ff0075a7 */ /* 0x000e640008000148 */
[----:B-1----:R-:W-:Y:S05]  /*2070*/  @!P0 BRA `(.L_x_49) ;  /* 0xfffffffc00f88947 */ /* 0x002fea000383ffff */
[----:B------:R-:W-:Y:S05]  /*2080*/  BRA `(.L_x_51) ;  /* 0xfffffff8005c7947 */ /* 0x000fea000383ffff */
.L_x_52:
[----:B------:R-:W-:-:S00]  /*2090*/  BRA `(.L_x_52) ;  /* 0xfffffffc00fc7947 */ /* 0x000fc0000383ffff */
[----:B------:R-:W-:-:S00]  /*20a0*/  NOP ;  /* 0x0000000000007918 */ /* 0x000fc00000000000 */
        /* <DEDUP_REMOVED lines=13> */
.L_x_53:


//--------------------- .nv.shared.gluon_wgmma    --------------------------
	.section	.nv.shared.gluon_wgmma,"aw",@nobits
	.sectionflags	@""
	.align	16
	.zero		1024


//--------------------- .nv.shared.reserved.0     --------------------------
	.section	.nv.shared.reserved.0,"aw",@nobits
	.weak		__nv_reservedSMEM_offset_0_alias
	.size		__nv_reservedSMEM_offset_0_alias, 0, 0
	.other		__nv_reservedSMEM_offset_0_alias,@"STO_CUDA_RESERVED_SHARED STV_DEFAULT"
__nv_reservedSMEM_offset_0_alias:
	.zero		0


//--------------------- .nv.constant0.gluon_wgmma --------------------------
	.section	.nv.constant0.gluon_wgmma,"a",@progbits
	.sectionflags	@""
	.align	4
.nv.constant0.gluon_wgmma:
	.zero		608


//--------------------- SYMBOLS --------------------------

	.type		.nv.reservedSmem.offset0,@object
	.size		.nv.reservedSmem.offset0,0x4
